// auto-generated by cutlass_sweep.gemm — config: {"arch": "sm_100", "cluster_m": 1, "cluster_n": 4, "dtype": "fp16", "dtype_b": "fp16", "layout": "nt", "stages": 0, "tile_k": 64, "tile_m": 64, "tile_n": 256}
#include "cutlass/cutlass.h"
#include "cutlass/gemm/collective/collective_builder.hpp"
#include "cutlass/gemm/device/gemm_universal_adapter.h"
#include "cutlass/gemm/kernel/gemm_universal.hpp"
#include "cutlass/epilogue/collective/collective_builder.hpp"

using ElemA = cutlass::half_t;
using ElemB = cutlass::half_t;
using ElemCD = cutlass::half_t;
using Acc  = float;
using TileShape    = cute::Shape<cute::_64, cute::_256, cute::_64>;
using ClusterShape = cute::Shape<cute::_1, cute::_4, cute::_1>;

using CollectiveEpilogue = typename cutlass::epilogue::collective::CollectiveBuilder<
    cutlass::arch::Sm100, cutlass::arch::OpClassTensorOp,
    TileShape, ClusterShape,
    cutlass::epilogue::collective::EpilogueTileAuto,
    Acc, Acc,
    ElemCD, cutlass::layout::RowMajor, 128 / cutlass::sizeof_bits<ElemCD>::value,
    ElemCD, cutlass::layout::RowMajor, 128 / cutlass::sizeof_bits<ElemCD>::value,
    cutlass::epilogue::collective::EpilogueScheduleAuto
  >::CollectiveOp;

using CollectiveMainloop = typename cutlass::gemm::collective::CollectiveBuilder<
    cutlass::arch::Sm100, cutlass::arch::OpClassTensorOp,
    ElemA, cutlass::layout::RowMajor, 128 / cutlass::sizeof_bits<ElemA>::value,
    ElemB, cutlass::layout::ColumnMajor, 128 / cutlass::sizeof_bits<ElemB>::value,
    Acc,
    TileShape, ClusterShape,
    cutlass::gemm::collective::StageCountAutoCarveout<static_cast<int>(sizeof(typename CollectiveEpilogue::SharedStorage))>,
    cutlass::gemm::collective::KernelScheduleAuto
  >::CollectiveOp;

using GemmKernel = cutlass::gemm::kernel::GemmUniversal<
    cute::Shape<int,int,int,int>,
    CollectiveMainloop,
    CollectiveEpilogue
>;
using Gemm = cutlass::gemm::device::GemmUniversalAdapter<GemmKernel>;

// Force the device kernel symbol into the cubin without needing a host main.
auto* _anchor = &cutlass::device_kernel<GemmKernel>;


// ===== COMPILED SASS (sm_100a) =====

	.target	sm_100a

	.elftype	@"ET_EXEC"


//--------------------- .note.nv.tkinfo           --------------------------
	.section	.note.nv.tkinfo,"",@"SHT_NOTE"
	.sectionflags	@"SHF_NOTE_NV_TKINFO"
	.tkinfo
        /*0018*/ 	.word	0x00000002
        /*0030*/ 	.string	""
        /*0030*/ 	.string	"ptxas"
        /*0030*/ 	.string	"Cuda compilation tools, release 13.0, V13.0.88"
        /*0030*/ 	.string	"Build cuda_13.0.r13.0/compiler.36424714_0"
        /*0030*/ 	.string	"-arch sm_100a -m 64 "



//--------------------- .note.nv.cuinfo           --------------------------
	.section	.note.nv.cuinfo,"",@"SHT_NOTE"
	.sectionflags	@"SHF_NOTE_NV_CUINFO"
        /*0018*/ 	.short	0x0002
        /*001a*/ 	.short	0x0064
        /*001c*/ 	.short	0x0082
	.zero		2


//--------------------- .nv.info                  --------------------------
	.section	.nv.info,"",@"SHT_CUDA_INFO"
	.align	4


	//----- nvinfo : EIATTR_REGCOUNT
	.align		4
        /*0000*/ 	.byte	0x04, 0x2f
        /*0002*/ 	.short	(.L_19 - .L_18)
	.align		4
.L_18:
        /*0004*/ 	.word	index@(_ZN7cutlass13device_kernelINS_4gemm6kernel13GemmUniversalIN4cute5tupleIJiiiiEEENS1_10collective13CollectiveMmaINS1_35MainloopSm100TmaUmmaWarpSpecializedILi4ELi2ELi4ENS5_IJNS4_1CILi1EEENSA_ILi4EEESB_EEEEENS5_IJNSA_ILi64EEENSA_ILi256EEESF_EEENS_6half_tENS5_IJlSB_lEEESI_SJ_NS4_8TiledMMAINS4_8MMA_AtomIJNS4_20SM100_MMA_F16BF16_SSISI_SI_fLi64ELi256ELNS4_4UMMA5MajorE0ELSO_0ELNSN_7ScaleInE0ELSP_0EEEEEENS4_6LayoutINS5_IJSB_SB_SB_EEENS5_IJNSA_ILi0EEESU_SU_EEEEENS5_IJNS4_10UnderscoreESX_SX_EEEEENS4_23SM90_TMA_LOAD_MULTICASTENS4_14ComposedLayoutINS4_7SwizzleILi3ELi4ELi3EEENS4_18smem_ptr_flag_bitsILi16EEENSS_INS5_IJNSA_ILi8EEESF_EEENS5_IJSF_SB_EEEEEEEvNS4_8identityENS4_13SM90_TMA_LOADES1A_vS1B_EENS_8epilogue10collective18CollectiveEpilogueINS1E_23Sm100TmaWarpSpecializedILi4ELi2ELi32ELb1ELb0EEEJSH_NS5_IJNSS_ISF_SB_EES1J_EEESI_SJ_SI_SJ_NS1E_6fusion15FusionCallbacksIS1I_NS1L_17LinearCombinationISI_fSI_fLNS_15FloatRoundStyleE2EEESH_S1K_JEEENS4_5SM1004TMEM4LOAD26SM100_TMEM_LOAD_16dp256b8xES1C_S1A_NS4_17SM75_U32x4_LDSM_NENS4_14SM90_TMA_STOREES1A_NS4_17SM90_U32x4_STSM_NENS4_39AutoVectorizingCopyWithAssumedAlignmentILi128EEEEEEvvEEEEvNT_6ParamsE)
        /*0008*/ 	.word	0x0000007a


	//----- nvinfo : EIATTR_FRAME_SIZE
	.align		4
.L_19:
        /*000c*/ 	.byte	0x04, 0x11
        /*000e*/ 	.short	(.L_21 - .L_20)
	.align		4
.L_20:
        /*0010*/ 	.word	index@($__internal_2_$__cuda_sm10x_tcgen05_guardrail_trap_unallocated_columns_being_dealloced)
        /*0014*/ 	.word	0x00000000


	//----- nvinfo : EIATTR_FRAME_SIZE
	.align		4
.L_21:
        /*0018*/ 	.byte	0x04, 0x11
        /*001a*/ 	.short	(.L_23 - .L_22)
	.align		4
.L_22:
        /*001c*/ 	.word	index@($__internal_1_$__cuda_sm10x_tcgen05_guardrail_trap_phase_invalid_during_alloc)
        /*0020*/ 	.word	0x00000000


	//----- nvinfo : EIATTR_FRAME_SIZE
	.align		4
.L_23:
        /*0024*/ 	.byte	0x04, 0x11
        /*0026*/ 	.short	(.L_25 - .L_24)
	.align		4
.L_24:
        /*0028*/ 	.word	index@($__internal_0_$__cuda_sm10x_tcgen05_guardrail_trap_col_being_dealloced_not_returned_by_alloc)
        /*002c*/ 	.word	0x00000000


	//----- nvinfo : EIATTR_FRAME_SIZE
	.align		4
.L_25:
        /*0030*/ 	.byte	0x04, 0x11
        /*0032*/ 	.short	(.L_27 - .L_26)
	.align		4
.L_26:
        /*0034*/ 	.word	index@(_ZN7cutlass13device_kernelINS_4gemm6kernel13GemmUniversalIN4cute5tupleIJiiiiEEENS1_10collective13CollectiveMmaINS1_35MainloopSm100TmaUmmaWarpSpecializedILi4ELi2ELi4ENS5_IJNS4_1CILi1EEENSA_ILi4EEESB_EEEEENS5_IJNSA_ILi64EEENSA_ILi256EEESF_EEENS_6half_tENS5_IJlSB_lEEESI_SJ_NS4_8TiledMMAINS4_8MMA_AtomIJNS4_20SM100_MMA_F16BF16_SSISI_SI_fLi64ELi256ELNS4_4UMMA5MajorE0ELSO_0ELNSN_7ScaleInE0ELSP_0EEEEEENS4_6LayoutINS5_IJSB_SB_SB_EEENS5_IJNSA_ILi0EEESU_SU_EEEEENS5_IJNS4_10UnderscoreESX_SX_EEEEENS4_23SM90_TMA_LOAD_MULTICASTENS4_14ComposedLayoutINS4_7SwizzleILi3ELi4ELi3EEENS4_18smem_ptr_flag_bitsILi16EEENSS_INS5_IJNSA_ILi8EEESF_EEENS5_IJSF_SB_EEEEEEEvNS4_8identityENS4_13SM90_TMA_LOADES1A_vS1B_EENS_8epilogue10collective18CollectiveEpilogueINS1E_23Sm100TmaWarpSpecializedILi4ELi2ELi32ELb1ELb0EEEJSH_NS5_IJNSS_ISF_SB_EES1J_EEESI_SJ_SI_SJ_NS1E_6fusion15FusionCallbacksIS1I_NS1L_17LinearCombinationISI_fSI_fLNS_15FloatRoundStyleE2EEESH_S1K_JEEENS4_5SM1004TMEM4LOAD26SM100_TMEM_LOAD_16dp256b8xES1C_S1A_NS4_17SM75_U32x4_LDSM_NENS4_14SM90_TMA_STOREES1A_NS4_17SM90_U32x4_STSM_NENS4_39AutoVectorizingCopyWithAssumedAlignmentILi128EEEEEEvvEEEEvNT_6ParamsE)
        /*0038*/ 	.word	0x00000000


	//----- nvinfo : EIATTR_MIN_STACK_SIZE
	.align		4
.L_27:
        /*003c*/ 	.byte	0x04, 0x12
        /*003e*/ 	.short	(.L_29 - .L_28)
	.align		4
.L_28:
        /*0040*/ 	.word	index@(_ZN7cutlass13device_kernelINS_4gemm6kernel13GemmUniversalIN4cute5tupleIJiiiiEEENS1_10collective13CollectiveMmaINS1_35MainloopSm100TmaUmmaWarpSpecializedILi4ELi2ELi4ENS5_IJNS4_1CILi1EEENSA_ILi4EEESB_EEEEENS5_IJNSA_ILi64EEENSA_ILi256EEESF_EEENS_6half_tENS5_IJlSB_lEEESI_SJ_NS4_8TiledMMAINS4_8MMA_AtomIJNS4_20SM100_MMA_F16BF16_SSISI_SI_fLi64ELi256ELNS4_4UMMA5MajorE0ELSO_0ELNSN_7ScaleInE0ELSP_0EEEEEENS4_6LayoutINS5_IJSB_SB_SB_EEENS5_IJNSA_ILi0EEESU_SU_EEEEENS5_IJNS4_10UnderscoreESX_SX_EEEEENS4_23SM90_TMA_LOAD_MULTICASTENS4_14ComposedLayoutINS4_7SwizzleILi3ELi4ELi3EEENS4_18smem_ptr_flag_bitsILi16EEENSS_INS5_IJNSA_ILi8EEESF_EEENS5_IJSF_SB_EEEEEEEvNS4_8identityENS4_13SM90_TMA_LOADES1A_vS1B_EENS_8epilogue10collective18CollectiveEpilogueINS1E_23Sm100TmaWarpSpecializedILi4ELi2ELi32ELb1ELb0EEEJSH_NS5_IJNSS_ISF_SB_EES1J_EEESI_SJ_SI_SJ_NS1E_6fusion15FusionCallbacksIS1I_NS1L_17LinearCombinationISI_fSI_fLNS_15FloatRoundStyleE2EEESH_S1K_JEEENS4_5SM1004TMEM4LOAD26SM100_TMEM_LOAD_16dp256b8xES1C_S1A_NS4_17SM75_U32x4_LDSM_NENS4_14SM90_TMA_STOREES1A_NS4_17SM90_U32x4_STSM_NENS4_39AutoVectorizingCopyWithAssumedAlignmentILi128EEEEEEvvEEEEvNT_6ParamsE)
        /*0044*/ 	.word	0x00000000
.L_29:


//--------------------- .nv.compat                --------------------------
	.section	.nv.compat,"",@"SHT_CUDA_COMPAT_INFO"
	.align	4
        /*0000*/ 	.byte	0x02, 0x09, 0x01, 0x00, 0x02, 0x02, 0x02, 0x00, 0x02, 0x05, 0x05, 0x00, 0x03, 0x07, 0x01, 0x01
        /*0010*/ 	.byte	0x02, 0x03, 0x01, 0x00, 0x02, 0x06, 0x01, 0x00, 0x04, 0x0b, 0x08, 0x00, 0x09, 0x00, 0x00, 0x00
        /*0020*/ 	.byte	0x00, 0x00, 0x00, 0x00


//--------------------- .nv.info._ZN7cutlass13device_kernelINS_4gemm6kernel13GemmUniversalIN4cute5tupleIJiiiiEEENS1_10collective13CollectiveMmaINS1_35MainloopSm100TmaUmmaWarpSpecializedILi4ELi2ELi4ENS5_IJNS4_1CILi1EEENSA_ILi4EEESB_EEEEENS5_IJNSA_ILi64EEENSA_ILi256EEESF_EEENS_6half_tENS5_IJlSB_lEEESI_SJ_NS4_8TiledMMAINS4_8MMA_AtomIJNS4_20SM100_MMA_F16BF16_SSISI_SI_fLi64ELi256ELNS4_4UMMA5MajorE0ELSO_0ELNSN_7ScaleInE0ELSP_0EEEEEENS4_6LayoutINS5_IJSB_SB_SB_EEENS5_IJNSA_ILi0EEESU_SU_EEEEENS5_IJNS4_10UnderscoreESX_SX_EEEEENS4_23SM90_TMA_LOAD_MULTICASTENS4_14ComposedLayoutINS4_7SwizzleILi3ELi4ELi3EEENS4_18smem_ptr_flag_bitsILi16EEENSS_INS5_IJNSA_ILi8EEESF_EEENS5_IJSF_SB_EEEEEEEvNS4_8identityENS4_13SM90_TMA_LOADES1A_vS1B_EENS_8epilogue10collective18CollectiveEpilogueINS1E_23Sm100TmaWarpSpecializedILi4ELi2ELi32ELb1ELb0EEEJSH_NS5_IJNSS_ISF_SB_EES1J_EEESI_SJ_SI_SJ_NS1E_6fusion15FusionCallbacksIS1I_NS1L_17LinearCombinationISI_fSI_fLNS_15FloatRoundStyleE2EEESH_S1K_JEEENS4_5SM1004TMEM4LOAD26SM100_TMEM_LOAD_16dp256b8xES1C_S1A_NS4_17SM75_U32x4_LDSM_NENS4_14SM90_TMA_STOREES1A_NS4_17SM90_U32x4_STSM_NENS4_39AutoVectorizingCopyWithAssumedAlignmentILi128EEEEEEvvEEEEvNT_6ParamsE --------------------------
	.section	.nv.info._ZN7cutlass13device_kernelINS_4gemm6kernel13GemmUniversalIN4cute5tupleIJiiiiEEENS1_10collective13CollectiveMmaINS1_35MainloopSm100TmaUmmaWarpSpecializedILi4ELi2ELi4ENS5_IJNS4_1CILi1EEENSA_ILi4EEESB_EEEEENS5_IJNSA_ILi64EEENSA_ILi256EEESF_EEENS_6half_tENS5_IJlSB_lEEESI_SJ_NS4_8TiledMMAINS4_8MMA_AtomIJNS4_20SM100_MMA_F16BF16_SSISI_SI_fLi64ELi256ELNS4_4UMMA5MajorE0ELSO_0ELNSN_7ScaleInE0ELSP_0EEEEEENS4_6LayoutINS5_IJSB_SB_SB_EEENS5_IJNSA_ILi0EEESU_SU_EEEEENS5_IJNS4_10UnderscoreESX_SX_EEEEENS4_23SM90_TMA_LOAD_MULTICASTENS4_14ComposedLayoutINS4_7SwizzleILi3ELi4ELi3EEENS4_18smem_ptr_flag_bitsILi16EEENSS_INS5_IJNSA_ILi8EEESF_EEENS5_IJSF_SB_EEEEEEEvNS4_8identityENS4_13SM90_TMA_LOADES1A_vS1B_EENS_8epilogue10collective18CollectiveEpilogueINS1E_23Sm100TmaWarpSpecializedILi4ELi2ELi32ELb1ELb0EEEJSH_NS5_IJNSS_ISF_SB_EES1J_EEESI_SJ_SI_SJ_NS1E_6fusion15FusionCallbacksIS1I_NS1L_17LinearCombinationISI_fSI_fLNS_15FloatRoundStyleE2EEESH_S1K_JEEENS4_5SM1004TMEM4LOAD26SM100_TMEM_LOAD_16dp256b8xES1C_S1A_NS4_17SM75_U32x4_LDSM_NENS4_14SM90_TMA_STOREES1A_NS4_17SM90_U32x4_STSM_NENS4_39AutoVectorizingCopyWithAssumedAlignmentILi128EEEEEEvvEEEEvNT_6ParamsE,"",@"SHT_CUDA_INFO"
	.sectionflags	@""
	.align	4


	//----- nvinfo : EIATTR_CUDA_API_VERSION
	.align		4
        /*0000*/ 	.byte	0x04, 0x37
        /*0002*/ 	.short	(.L_31 - .L_30)
.L_30:
        /*0004*/ 	.word	0x00000082


	//----- nvinfo : EIATTR_KPARAM_INFO
	.align		4
.L_31:
        /*0008*/ 	.byte	0x04, 0x17
        /*000a*/ 	.short	(.L_33 - .L_32)
.L_32:
        /*000c*/ 	.word	0x00000000
        /*0010*/ 	.short	0x0000
        /*0012*/ 	.short	0x0000
        /*0014*/ 	.byte	0x00, 0xf0, 0x01, 0x20


	//----- nvinfo : EIATTR_AT_ENTRY_FRAGMENTS
	.align		4
.L_33:
        /*0018*/ 	.byte	0x04, 0x4f
        /*001a*/ 	.short	(.L_35 - .L_34)


	//   ....[0]....
.L_34:
        /*001c*/ 	.word	0x00000006


	//----- nvinfo : EIATTR_RESERVED_SMEM_USED
	.align		4
.L_35:
        /*0020*/ 	.byte	0x01, 0x41
	.zero		2


	//----- nvinfo : EIATTR_SPARSE_MMA_MASK
	.align		4
        /*0024*/ 	.byte	0x03, 0x50
        /*0026*/ 	.short	0x0000


	//----- nvinfo : EIATTR_TCGEN05_1CTA_USED
	.align		4
        /*0028*/ 	.byte	0x01, 0x51
	.zero		2


	//----- nvinfo : EIATTR_MAXREG_COUNT
	.align		4
        /*002c*/ 	.byte	0x03, 0x1b
        /*002e*/ 	.short	0x00ff


	//----- nvinfo : EIATTR_NUM_BARRIERS
	.align		4
        /*0030*/ 	.byte	0x02, 0x4c
        /*0032*/ 	.byte	0x07
	.zero		1


	//----- nvinfo : EIATTR_EXTERNS
	.align		4
        /*0034*/ 	.byte	0x04, 0x0f
        /*0036*/ 	.short	(.L_37 - .L_36)


	//   ....[0]....
	.align		4
.L_36:
        /*0038*/ 	.word	index@(__assertfail)


	//----- nvinfo : EIATTR_MERCURY_ISA_VERSION
	.align		4
.L_37:
        /*003c*/ 	.byte	0x03, 0x5f
        /*003e*/ 	.short	0x0101


	//----- nvinfo : EIATTR_INT_WARP_WIDE_INSTR_OFFSETS
	.align		4
        /*0040*/ 	.byte	0x04, 0x31
        /*0042*/ 	.short	(.L_39 - .L_38)


	//   ....[0]....
.L_38:
        /*0044*/ 	.word	0x00003db0


	//   ....[1]....
        /*0048*/ 	.word	0x00003dd0


	//   ....[2]....
        /*004c*/ 	.word	0x00003e00


	//   ....[3]....
        /*0050*/ 	.word	0x00004980


	//   ....[4]....
        /*0054*/ 	.word	0x000049f0


	//   ....[5]....
        /*0058*/ 	.word	0x00004ac0


	//   ....[6]....
        /*005c*/ 	.word	0x00004b40


	//   ....[7]....
        /*0060*/ 	.word	0x00004c30


	//   ....[8]....
        /*0064*/ 	.word	0x00004cb0


	//   ....[9]....
        /*0068*/ 	.word	0x00004d90


	//   ....[10]....
        /*006c*/ 	.word	0x00004e40


	//----- nvinfo : EIATTR_COOP_GROUP_MASK_REGIDS
	.align		4
.L_39:
        /*0070*/ 	.byte	0x04, 0x29
        /*0072*/ 	.short	(.L_41 - .L_40)


	//   ....[0]....
.L_40:
        /*0074*/ 	.word	0xffffffff


	//   ....[1]....
        /*0078*/ 	.word	0xffffffff


	//   ....[2]....
        /*007c*/ 	.word	0xffffffff


	//   ....[3]....
        /*0080*/ 	.word	0xffffffff


	//   ....[4]....
        /*0084*/ 	.word	0xffffffff


	//   ....[5]....
        /*0088*/ 	.word	0xffffffff


	//   ....[6]....
        /*008c*/ 	.word	0xffffffff


	//   ....[7]....
        /*0090*/ 	.word	0xffffffff


	//   ....[8]....
        /*0094*/ 	.word	0xffffffff


	//   ....[9]....
        /*0098*/ 	.word	0xffffffff


	//   ....[10]....
        /*009c*/ 	.word	0xffffffff


	//   ....[11]....
        /*00a0*/ 	.word	0xffffffff


	//   ....[12]....
        /*00a4*/ 	.word	0xffffffff


	//   ....[13]....
        /*00a8*/ 	.word	0xffffffff


	//----- nvinfo : EIATTR_COOP_GROUP_INSTR_OFFSETS
	.align		4
.L_41:
        /*00ac*/ 	.byte	0x04, 0x28
        /*00ae*/ 	.short	(.L_43 - .L_42)


	//   ....[0]....
.L_42:
        /*00b0*/ 	.word	0x00000080


	//   ....[1]....
        /*00b4*/ 	.word	0x000004f0


	//   ....[2]....
        /*00b8*/ 	.word	0x000006a0


	//   ....[3]....
        /*00bc*/ 	.word	0x00000840


	//   ....[4]....
        /*00c0*/ 	.word	0x00000940


	//   ....[5]....
        /*00c4*/ 	.word	0x00000ab0


	//   ....[6]....
        /*00c8*/ 	.word	0x00000c50


	//   ....[7]....
        /*00cc*/ 	.word	0x00000e00


	//   ....[8]....
        /*00d0*/ 	.word	0x000020b0


	//   ....[9]....
        /*00d4*/ 	.word	0x00002fa0


	//   ....[10]....
        /*00d8*/ 	.word	0x000031b0


	//   ....[11]....
        /*00dc*/ 	.word	0x000031e0


	//   ....[12]....
        /*00e0*/ 	.word	0x00003c90


	//   ....[13]....
        /*00e4*/ 	.word	0x00003ec0


	//----- nvinfo : EIATTR_VRC_CTA_INIT_COUNT
	.align		4
.L_43:
        /*00e8*/ 	.byte	0x02, 0x4a
        /*00ea*/ 	.byte	0x80
	.zero		1


	//----- nvinfo : EIATTR_SYSCALL_OFFSETS
	.align		4
        /*00ec*/ 	.byte	0x04, 0x46
        /*00ee*/ 	.short	(.L_45 - .L_44)


	//   ....[0]....
.L_44:
        /*00f0*/ 	.word	0x00005ad0


	//   ....[1]....
        /*00f4*/ 	.word	0x00005bc0


	//   ....[2]....
        /*00f8*/ 	.word	0x00006430


	//   ....[3]....
        /*00fc*/ 	.word	0x000070f0


	//   ....[4]....
        /*0100*/ 	.word	0x00007d60


	//   ....[5]....
        /*0104*/ 	.word	0x000089c0


	//----- nvinfo : EIATTR_MBARRIER_INSTR_OFFSETS
	.align		4
.L_45:
        /*0108*/ 	.byte	0x04, 0x39
        /*010a*/ 	.short	(.L_47 - .L_46)


	//   ....[0]....
.L_46:
        /*010c*/ 	.word	0x00000610
        /*0110*/ 	.word	0x000000ff
        /*0114*/ 	.word	0x00000000
        /*0118*/ 	.short	0x0100
        /*011a*/ 	.byte	0x04
	.zero		1


	//   ....[1]....
        /*011c*/ 	.word	0x00000620
        /*0120*/ 	.word	0x000000ff
        /*0124*/ 	.word	0x00000020
        /*0128*/ 	.short	0x0100
        /*012a*/ 	.byte	0x04
	.zero		1


	//   ....[2]....
        /*012c*/ 	.word	0x00000630
        /*0130*/ 	.word	0x000000ff
        /*0134*/ 	.word	0x00000008
        /*0138*/ 	.short	0x0100
        /*013a*/ 	.byte	0x04
	.zero		1


	//   ....[3]....
        /*013c*/ 	.word	0x00000640
        /*0140*/ 	.word	0x000000ff
        /*0144*/ 	.word	0x00000028
        /*0148*/ 	.short	0x0100
        /*014a*/ 	.byte	0x04
	.zero		1


	//   ....[4]....
        /*014c*/ 	.word	0x00000650
        /*0150*/ 	.word	0x000000ff
        /*0154*/ 	.word	0x00000010
        /*0158*/ 	.short	0x0100
        /*015a*/ 	.byte	0x04
	.zero		1


	//   ....[5]....
        /*015c*/ 	.word	0x00000660
        /*0160*/ 	.word	0x000000ff
        /*0164*/ 	.word	0x00000030
        /*0168*/ 	.short	0x0100
        /*016a*/ 	.byte	0x04
	.zero		1


	//   ....[6]....
        /*016c*/ 	.word	0x00000670
        /*0170*/ 	.word	0x000000ff
        /*0174*/ 	.word	0x00000018
        /*0178*/ 	.short	0x0100
        /*017a*/ 	.byte	0x04
	.zero		1


	//   ....[7]....
        /*017c*/ 	.word	0x00000680
        /*0180*/ 	.word	0x000000ff
        /*0184*/ 	.word	0x00000038
        /*0188*/ 	.short	0x0100
        /*018a*/ 	.byte	0x04
	.zero		1


	//   ....[8]....
        /*018c*/ 	.word	0x000007b0
        /*0190*/ 	.word	0x000000ff
        /*0194*/ 	.word	0x00000040
        /*0198*/ 	.short	0x0100
        /*019a*/ 	.byte	0x04
	.zero		1


	//   ....[9]....
        /*019c*/ 	.word	0x000007c0
        /*01a0*/ 	.word	0x000000ff
        /*01a4*/ 	.word	0x00000060
        /*01a8*/ 	.short	0x0100
        /*01aa*/ 	.byte	0x04
	.zero		1


	//   ....[10]....
        /*01ac*/ 	.word	0x000007d0
        /*01b0*/ 	.word	0x000000ff
        /*01b4*/ 	.word	0x00000048
        /*01b8*/ 	.short	0x0100
        /*01ba*/ 	.byte	0x04
	.zero		1


	//   ....[11]....
        /*01bc*/ 	.word	0x000007e0
        /*01c0*/ 	.word	0x000000ff
        /*01c4*/ 	.word	0x00000068
        /*01c8*/ 	.short	0x0100
        /*01ca*/ 	.byte	0x04
	.zero		1


	//   ....[12]....
        /*01cc*/ 	.word	0x000007f0
        /*01d0*/ 	.word	0x000000ff
        /*01d4*/ 	.word	0x00000050
        /*01d8*/ 	.short	0x0100
        /*01da*/ 	.byte	0x04
	.zero		1


	//   ....[13]....
        /*01dc*/ 	.word	0x00000800
        /*01e0*/ 	.word	0x000000ff
        /*01e4*/ 	.word	0x00000070
        /*01e8*/ 	.short	0x0100
        /*01ea*/ 	.byte	0x04
	.zero		1


	//   ....[14]....
        /*01ec*/ 	.word	0x00000810
        /*01f0*/ 	.word	0x000000ff
        /*01f4*/ 	.word	0x00000058
        /*01f8*/ 	.short	0x0100
        /*01fa*/ 	.byte	0x04
	.zero		1


	//   ....[15]....
        /*01fc*/ 	.word	0x00000820
        /*0200*/ 	.word	0x000000ff
        /*0204*/ 	.word	0x00000078
        /*0208*/ 	.short	0x0100
        /*020a*/ 	.byte	0x04
	.zero		1


	//   ....[16]....
        /*020c*/ 	.word	0x00000910
        /*0210*/ 	.word	0x000000ff
        /*0214*/ 	.word	0x00000080
        /*0218*/ 	.short	0x0100
        /*021a*/ 	.byte	0x06
	.zero		1


	//   ....[17]....
        /*021c*/ 	.word	0x00000920
        /*0220*/ 	.word	0x000000ff
        /*0224*/ 	.word	0x00000088
        /*0228*/ 	.short	0x0100
        /*022a*/ 	.byte	0x06
	.zero		1


	//   ....[18]....
        /*022c*/ 	.word	0x00000a60
        /*0230*/ 	.word	0x000000ff
        /*0234*/ 	.word	0x00000090
        /*0238*/ 	.short	0x0100
        /*023a*/ 	.byte	0x06
	.zero		1


	//   ....[19]....
        /*023c*/ 	.word	0x00000a70
        /*0240*/ 	.word	0x000000ff
        /*0244*/ 	.word	0x000000a0
        /*0248*/ 	.short	0x0100
        /*024a*/ 	.byte	0x06
	.zero		1


	//   ....[20]....
        /*024c*/ 	.word	0x00000a80
        /*0250*/ 	.word	0x000000ff
        /*0254*/ 	.word	0x00000098
        /*0258*/ 	.short	0x0100
        /*025a*/ 	.byte	0x06
	.zero		1


	//   ....[21]....
        /*025c*/ 	.word	0x00000a90
        /*0260*/ 	.word	0x000000ff
        /*0264*/ 	.word	0x000000a8
        /*0268*/ 	.short	0x0100
        /*026a*/ 	.byte	0x06
	.zero		1


	//   ....[22]....
        /*026c*/ 	.word	0x00000bc0
        /*0270*/ 	.word	0x000000ff
        /*0274*/ 	.word	0x000000b0
        /*0278*/ 	.short	0x0100
        /*027a*/ 	.byte	0x04
	.zero		1


	//   ....[23]....
        /*027c*/ 	.word	0x00000bd0
        /*0280*/ 	.word	0x000000ff
        /*0284*/ 	.word	0x000000d0
        /*0288*/ 	.short	0x0100
        /*028a*/ 	.byte	0x04
	.zero		1


	//   ....[24]....
        /*028c*/ 	.word	0x00000be0
        /*0290*/ 	.word	0x000000ff
        /*0294*/ 	.word	0x000000b8
        /*0298*/ 	.short	0x0100
        /*029a*/ 	.byte	0x04
	.zero		1


	//   ....[25]....
        /*029c*/ 	.word	0x00000bf0
        /*02a0*/ 	.word	0x000000ff
        /*02a4*/ 	.word	0x000000d8
        /*02a8*/ 	.short	0x0100
        /*02aa*/ 	.byte	0x04
	.zero		1


	//   ....[26]....
        /*02ac*/ 	.word	0x00000c00
        /*02b0*/ 	.word	0x000000ff
        /*02b4*/ 	.word	0x000000c0
        /*02b8*/ 	.short	0x0100
        /*02ba*/ 	.byte	0x04
	.zero		1


	//   ....[27]....
        /*02bc*/ 	.word	0x00000c10
        /*02c0*/ 	.word	0x000000ff
        /*02c4*/ 	.word	0x000000e0
        /*02c8*/ 	.short	0x0100
        /*02ca*/ 	.byte	0x04
	.zero		1


	//   ....[28]....
        /*02cc*/ 	.word	0x00000c20
        /*02d0*/ 	.word	0x000000ff
        /*02d4*/ 	.word	0x000000c8
        /*02d8*/ 	.short	0x0100
        /*02da*/ 	.byte	0x04
	.zero		1


	//   ....[29]....
        /*02dc*/ 	.word	0x00000c30
        /*02e0*/ 	.word	0x000000ff
        /*02e4*/ 	.word	0x000000e8
        /*02e8*/ 	.short	0x0100
        /*02ea*/ 	.byte	0x04
	.zero		1


	//   ....[30]....
        /*02ec*/ 	.word	0x00000d20
        /*02f0*/ 	.word	0x000000ff
        /*02f4*/ 	.word	0x000000f0
        /*02f8*/ 	.short	0x0100
        /*02fa*/ 	.byte	0x04
	.zero		1


	//   ....[31]....
        /*02fc*/ 	.word	0x00000d30
        /*0300*/ 	.word	0x000000ff
        /*0304*/ 	.word	0x00000100
        /*0308*/ 	.short	0x0100
        /*030a*/ 	.byte	0x04
	.zero		1


	//   ....[32]....
        /*030c*/ 	.word	0x00000d40
        /*0310*/ 	.word	0x000000ff
        /*0314*/ 	.word	0x000000f8
        /*0318*/ 	.short	0x0100
        /*031a*/ 	.byte	0x04
	.zero		1


	//   ....[33]....
        /*031c*/ 	.word	0x00000d50
        /*0320*/ 	.word	0x000000ff
        /*0324*/ 	.word	0x00000108
        /*0328*/ 	.short	0x0100
        /*032a*/ 	.byte	0x04
	.zero		1


	//   ....[34]....
        /*032c*/ 	.word	0x00001950
        /*0330*/ 	.word	0x00000000
        /*0334*/ 	.word	0x00000100
        /*0338*/ 	.short	0x010a
        /*033a*/ 	.byte	0xff
	.zero		1


	//   ....[35]....
        /*033c*/ 	.word	0x00001970
        /*0340*/ 	.word	0x00000000
        /*0344*/ 	.word	0x000000f0
        /*0348*/ 	.short	0x0101
        /*034a*/ 	.byte	0xff
	.zero		1


	//   ....[36]....
        /*034c*/ 	.word	0x00001a30
        /*0350*/ 	.word	0x000000ff
        /*0354*/ 	.word	0x00000020
        /*0358*/ 	.short	0x010a
        /*035a*/ 	.byte	0x04
	.zero		1


	//   ....[37]....
        /*035c*/ 	.word	0x00001ab0
        /*0360*/ 	.word	0x000000ff
        /*0364*/ 	.word	0x00000020
        /*0368*/ 	.short	0x010a
        /*036a*/ 	.byte	0x21
	.zero		1


	//   ....[38]....
        /*036c*/ 	.word	0x00001c40
        /*0370*/ 	.word	0x000000ff
        /*0374*/ 	.word	0x00000020
        /*0378*/ 	.short	0x010a
        /*037a*/ 	.byte	0x08
	.zero		1


	//   ....[39]....
        /*037c*/ 	.word	0x00001d70
        /*0380*/ 	.word	0x000000ff
        /*0384*/ 	.word	0x00000088
        /*0388*/ 	.short	0x0101
        /*038a*/ 	.byte	0x07
	.zero		1


	//   ....[40]....
        /*038c*/ 	.word	0x00001d90
        /*0390*/ 	.word	0x000000ff
        /*0394*/ 	.word	0x00000020
        /*0398*/ 	.short	0x010a
        /*039a*/ 	.byte	0x04
	.zero		1


	//   ....[41]....
        /*039c*/ 	.word	0x00001e10
        /*03a0*/ 	.word	0x000000ff
        /*03a4*/ 	.word	0x00000020
        /*03a8*/ 	.short	0x010a
        /*03aa*/ 	.byte	0x11
	.zero		1


	//   ....[42]....
        /*03ac*/ 	.word	0x00001fa0
        /*03b0*/ 	.word	0x000000ff
        /*03b4*/ 	.word	0x00000020
        /*03b8*/ 	.short	0x010a
        /*03ba*/ 	.byte	0x06
	.zero		1


	//   ....[43]....
        /*03bc*/ 	.word	0x000020e0
        /*03c0*/ 	.word	0x00000003
        /*03c4*/ 	.word	0x00000090
        /*03c8*/ 	.short	0x010a
        /*03ca*/ 	.byte	0xff
	.zero		1


	//   ....[44]....
        /*03cc*/ 	.word	0x00002230
        /*03d0*/ 	.word	0x00000000
        /*03d4*/ 	.word	0x00000000
        /*03d8*/ 	.short	0x0101
        /*03da*/ 	.byte	0xff
	.zero		1


	//   ....[45]....
        /*03dc*/ 	.word	0x000027f0
        /*03e0*/ 	.word	0x000000ff
        /*03e4*/ 	.word	0x00000000
        /*03e8*/ 	.short	0x010a
        /*03ea*/ 	.byte	0x04
	.zero		1


	//   ....[46]....
        /*03ec*/ 	.word	0x00002880
        /*03f0*/ 	.word	0x000000ff
        /*03f4*/ 	.word	0x00000000
        /*03f8*/ 	.short	0x010a
        /*03fa*/ 	.byte	0x05
	.zero		1


	//   ....[47]....
        /*03fc*/ 	.word	0x00002910
        /*0400*/ 	.word	0x000000ff
        /*0404*/ 	.word	0x00000000
        /*0408*/ 	.short	0x010a
        /*040a*/ 	.byte	0x05
	.zero		1


	//   ....[48]....
        /*040c*/ 	.word	0x000029b0
        /*0410*/ 	.word	0x00000000
        /*0414*/ 	.word	0x00000000
        /*0418*/ 	.short	0x010a
        /*041a*/ 	.byte	0xff
	.zero		1


	//   ....[49]....
        /*041c*/ 	.word	0x00002af0
        /*0420*/ 	.word	0x00000002
        /*0424*/ 	.word	0x000000f0
        /*0428*/ 	.short	0x010a
        /*042a*/ 	.byte	0xff
	.zero		1


	//   ....[50]....
        /*042c*/ 	.word	0x00002b50
        /*0430*/ 	.word	0x00000004
        /*0434*/ 	.word	0x00000000
        /*0438*/ 	.short	0x0101
        /*043a*/ 	.byte	0xff
	.zero		1


	//   ....[51]....
        /*043c*/ 	.word	0x00002b70
        /*0440*/ 	.word	0x000000ff
        /*0444*/ 	.word	0x000000a0
        /*0448*/ 	.short	0x010a
        /*044a*/ 	.byte	0x04
	.zero		1


	//   ....[52]....
        /*044c*/ 	.word	0x00002c90
        /*0450*/ 	.word	0x00000002
        /*0454*/ 	.word	0x00000090
        /*0458*/ 	.short	0x010a
        /*045a*/ 	.byte	0xff
	.zero		1


	//   ....[53]....
        /*045c*/ 	.word	0x00002da0
        /*0460*/ 	.word	0x00000002
        /*0464*/ 	.word	0x00000000
        /*0468*/ 	.short	0x0101
        /*046a*/ 	.byte	0xff
	.zero		1


	//   ....[54]....
        /*046c*/ 	.word	0x00002e30
        /*0470*/ 	.word	0x000000ff
        /*0474*/ 	.word	0x000000a0
        /*0478*/ 	.short	0x0106
        /*047a*/ 	.byte	0x04
	.zero		1


	//   ....[55]....
        /*047c*/ 	.word	0x00002e50
        /*0480*/ 	.word	0x000000ff
        /*0484*/ 	.word	0x000000a0
        /*0488*/ 	.short	0x010a
        /*048a*/ 	.byte	0x04
	.zero		1


	//   ....[56]....
        /*048c*/ 	.word	0x00002ee0
        /*0490*/ 	.word	0x000000ff
        /*0494*/ 	.word	0x000000a0
        /*0498*/ 	.short	0x0106
        /*049a*/ 	.byte	0x07
	.zero		1


	//   ....[57]....
        /*049c*/ 	.word	0x00002f20
        /*04a0*/ 	.word	0x00000000
        /*04a4*/ 	.word	0x000000a0
        /*04a8*/ 	.short	0x010a
        /*04aa*/ 	.byte	0xff
	.zero		1


	//   ....[58]....
        /*04ac*/ 	.word	0x00003480
        /*04b0*/ 	.word	0x00000000
        /*04b4*/ 	.word	0x00000090
        /*04b8*/ 	.short	0x010a
        /*04ba*/ 	.byte	0xff
	.zero		1


	//   ....[59]....
        /*04bc*/ 	.word	0x00003580
        /*04c0*/ 	.word	0x00000003
        /*04c4*/ 	.word	0x00000000
        /*04c8*/ 	.short	0x0101
        /*04ca*/ 	.byte	0xff
	.zero		1


	//   ....[60]....
        /*04cc*/ 	.word	0x00003590
        /*04d0*/ 	.word	0x000000ff
        /*04d4*/ 	.word	0x00000000
        /*04d8*/ 	.short	0x010a
        /*04da*/ 	.byte	0x04
	.zero		1


	//   ....[61]....
        /*04dc*/ 	.word	0x00003610
        /*04e0*/ 	.word	0x000000ff
        /*04e4*/ 	.word	0x000000d0
        /*04e8*/ 	.short	0x010a
        /*04ea*/ 	.byte	0x1f
	.zero		1


	//   ....[62]....
        /*04ec*/ 	.word	0x000036f0
        /*04f0*/ 	.word	0x000000ff
        /*04f4*/ 	.word	0x00000000
        /*04f8*/ 	.short	0x010a
        /*04fa*/ 	.byte	0x05
	.zero		1


	//   ....[63]....
        /*04fc*/ 	.word	0x00003830
        /*0500*/ 	.word	0x000000ff
        /*0504*/ 	.word	0x00000000
        /*0508*/ 	.short	0x010a
        /*050a*/ 	.byte	0x04
	.zero		1


	//   ....[64]....
        /*050c*/ 	.word	0x00003ac0
        /*0510*/ 	.word	0x000000ff
        /*0514*/ 	.word	0x00000000
        /*0518*/ 	.short	0x010a
        /*051a*/ 	.byte	0x04
	.zero		1


	//   ....[65]....
        /*051c*/ 	.word	0x00003b50
        /*0520*/ 	.word	0x000000ff
        /*0524*/ 	.word	0x00000000
        /*0528*/ 	.short	0x010a
        /*052a*/ 	.byte	0x05
	.zero		1


	//   ....[66]....
        /*052c*/ 	.word	0x00003be0
        /*0530*/ 	.word	0x000000ff
        /*0534*/ 	.word	0x00000000
        /*0538*/ 	.short	0x010a
        /*053a*/ 	.byte	0x05
	.zero		1


	//   ....[67]....
        /*053c*/ 	.word	0x00003c70
        /*0540*/ 	.word	0x000000ff
        /*0544*/ 	.word	0x00000000
        /*0548*/ 	.short	0x010a
        /*054a*/ 	.byte	0x04
	.zero		1


	//   ....[68]....
        /*054c*/ 	.word	0x00004180
        /*0550*/ 	.word	0x0000000c
        /*0554*/ 	.word	0x00000090
        /*0558*/ 	.short	0x010a
        /*055a*/ 	.byte	0xff
	.zero		1


	//   ....[69]....
        /*055c*/ 	.word	0x000042f0
        /*0560*/ 	.word	0x00000000
        /*0564*/ 	.word	0x00000000
        /*0568*/ 	.short	0x0101
        /*056a*/ 	.byte	0xff
	.zero		1


	//   ....[70]....
        /*056c*/ 	.word	0x00004780
        /*0570*/ 	.word	0x000000ff
        /*0574*/ 	.word	0x00000088
        /*0578*/ 	.short	0x010a
        /*057a*/ 	.byte	0x15
	.zero		1


	//   ....[71]....
        /*057c*/ 	.word	0x00004900
        /*0580*/ 	.word	0x000000ff
        /*0584*/ 	.word	0x00000060
        /*0588*/ 	.short	0x010a
        /*058a*/ 	.byte	0x15
	.zero		1


	//   ....[72]....
        /*058c*/ 	.word	0x00004a70
        /*0590*/ 	.word	0x000000ff
        /*0594*/ 	.word	0x00000040
        /*0598*/ 	.short	0x010b
        /*059a*/ 	.byte	0x15
	.zero		1


	//   ....[73]....
        /*059c*/ 	.word	0x00004a80
        /*05a0*/ 	.word	0x000000ff
        /*05a4*/ 	.word	0x00000000
        /*05a8*/ 	.short	0x0101
        /*05aa*/ 	.byte	0x28
	.zero		1


	//   ....[74]....
        /*05ac*/ 	.word	0x00004a90
        /*05b0*/ 	.word	0x000000ff
        /*05b4*/ 	.word	0x00000068
        /*05b8*/ 	.short	0x010a
        /*05ba*/ 	.byte	0x15
	.zero		1


	//   ....[75]....
        /*05bc*/ 	.word	0x00004be0
        /*05c0*/ 	.word	0x000000ff
        /*05c4*/ 	.word	0x00000048
        /*05c8*/ 	.short	0x010b
        /*05ca*/ 	.byte	0x15
	.zero		1


	//   ....[76]....
        /*05cc*/ 	.word	0x00004bf0
        /*05d0*/ 	.word	0x000000ff
        /*05d4*/ 	.word	0x00000000
        /*05d8*/ 	.short	0x0101
        /*05da*/ 	.byte	0x27
	.zero		1


	//   ....[77]....
        /*05dc*/ 	.word	0x00004c00
        /*05e0*/ 	.word	0x000000ff
        /*05e4*/ 	.word	0x00000070
        /*05e8*/ 	.short	0x010a
        /*05ea*/ 	.byte	0x15
	.zero		1


	//   ....[78]....
        /*05ec*/ 	.word	0x00004d40
        /*05f0*/ 	.word	0x000000ff
        /*05f4*/ 	.word	0x00000050
        /*05f8*/ 	.short	0x010b
        /*05fa*/ 	.byte	0x15
	.zero		1


	//   ....[79]....
        /*05fc*/ 	.word	0x00004d50
        /*0600*/ 	.word	0x000000ff
        /*0604*/ 	.word	0x00000000
        /*0608*/ 	.short	0x0101
        /*060a*/ 	.byte	0x26
	.zero		1


	//   ....[80]....
        /*060c*/ 	.word	0x00004d60
        /*0610*/ 	.word	0x000000ff
        /*0614*/ 	.word	0x00000078
        /*0618*/ 	.short	0x010a
        /*061a*/ 	.byte	0x15
	.zero		1


	//   ....[81]....
        /*061c*/ 	.word	0x00004f60
        /*0620*/ 	.word	0x000000ff
        /*0624*/ 	.word	0x00000058
        /*0628*/ 	.short	0x010b
        /*062a*/ 	.byte	0x15
	.zero		1


	//   ....[82]....
        /*062c*/ 	.word	0x00004f70
        /*0630*/ 	.word	0x000000ff
        /*0634*/ 	.word	0x00000000
        /*0638*/ 	.short	0x0101
        /*063a*/ 	.byte	0x25
	.zero		1


	//   ....[83]....
        /*063c*/ 	.word	0x00004fa0
        /*0640*/ 	.word	0x000000ff
        /*0644*/ 	.word	0x00000060
        /*0648*/ 	.short	0x010a
        /*064a*/ 	.byte	0x15
	.zero		1


	//   ....[84]....
        /*064c*/ 	.word	0x00004fc0
        /*0650*/ 	.word	0x000000ff
        /*0654*/ 	.word	0x00000068
        /*0658*/ 	.short	0x010a
        /*065a*/ 	.byte	0x15
	.zero		1


	//   ....[85]....
        /*065c*/ 	.word	0x00004fe0
        /*0660*/ 	.word	0x000000ff
        /*0664*/ 	.word	0x00000070
        /*0668*/ 	.short	0x010a
        /*066a*/ 	.byte	0x15
	.zero		1


	//   ....[86]....
        /*066c*/ 	.word	0x00005020
        /*0670*/ 	.word	0x00000000
        /*0674*/ 	.word	0x00000078
        /*0678*/ 	.short	0x010a
        /*067a*/ 	.byte	0xff
	.zero		1


	//   ....[87]....
        /*067c*/ 	.word	0x00005360
        /*0680*/ 	.word	0x00000003
        /*0684*/ 	.word	0x00000090
        /*0688*/ 	.short	0x010a
        /*068a*/ 	.byte	0xff
	.zero		1


	//   ....[88]....
        /*068c*/ 	.word	0x000054e0
        /*0690*/ 	.word	0x00000000
        /*0694*/ 	.word	0x00000000
        /*0698*/ 	.short	0x0101
        /*069a*/ 	.byte	0xff
	.zero		1


	//   ....[89]....
        /*069c*/ 	.word	0x00006080
        /*06a0*/ 	.word	0x000000ff
        /*06a4*/ 	.word	0x00000040
        /*06a8*/ 	.short	0x010a
        /*06aa*/ 	.byte	0x2c
	.zero		1


	//   ....[90]....
        /*06ac*/ 	.word	0x000060f0
        /*06b0*/ 	.word	0x00000062
        /*06b4*/ 	.word	0x000000b0
        /*06b8*/ 	.short	0x010a
        /*06ba*/ 	.byte	0xff
	.zero		1


	//   ....[91]....
        /*06bc*/ 	.word	0x00006210
        /*06c0*/ 	.word	0x000000ff
        /*06c4*/ 	.word	0x00000040
        /*06c8*/ 	.short	0x010a
        /*06ca*/ 	.byte	0x2c
	.zero		1


	//   ....[92]....
        /*06cc*/ 	.word	0x00006310
        /*06d0*/ 	.word	0x00000062
        /*06d4*/ 	.word	0x000000b0
        /*06d8*/ 	.short	0x010a
        /*06da*/ 	.byte	0xff
	.zero		1


	//   ....[93]....
        /*06dc*/ 	.word	0x00006e10
        /*06e0*/ 	.word	0x00000000
        /*06e4*/ 	.word	0x00000000
        /*06e8*/ 	.short	0x0101
        /*06ea*/ 	.byte	0xff
	.zero		1


	//   ....[94]....
        /*06ec*/ 	.word	0x00006e20
        /*06f0*/ 	.word	0x00000003
        /*06f4*/ 	.word	0x00000040
        /*06f8*/ 	.short	0x010a
        /*06fa*/ 	.byte	0xff
	.zero		1


	//   ....[95]....
        /*06fc*/ 	.word	0x00006ef0
        /*0700*/ 	.word	0x00000003
        /*0704*/ 	.word	0x00000040
        /*0708*/ 	.short	0x010a
        /*070a*/ 	.byte	0xff
	.zero		1


	//   ....[96]....
        /*070c*/ 	.word	0x00007a80
        /*0710*/ 	.word	0x00000066
        /*0714*/ 	.word	0x00000000
        /*0718*/ 	.short	0x0101
        /*071a*/ 	.byte	0xff
	.zero		1


	//   ....[97]....
        /*071c*/ 	.word	0x00007aa0
        /*0720*/ 	.word	0x0000003f
        /*0724*/ 	.word	0x00000040
        /*0728*/ 	.short	0x010a
        /*072a*/ 	.byte	0xff
	.zero		1


	//   ....[98]....
        /*072c*/ 	.word	0x00007b60
        /*0730*/ 	.word	0x0000003f
        /*0734*/ 	.word	0x00000040
        /*0738*/ 	.short	0x010a
        /*073a*/ 	.byte	0xff
	.zero		1


	//   ....[99]....
        /*073c*/ 	.word	0x000086e0
        /*0740*/ 	.word	0x00000066
        /*0744*/ 	.word	0x00000000
        /*0748*/ 	.short	0x0101
        /*074a*/ 	.byte	0xff
	.zero		1


	//   ....[100]....
        /*074c*/ 	.word	0x00008700
        /*0750*/ 	.word	0x0000006c
        /*0754*/ 	.word	0x00000040
        /*0758*/ 	.short	0x010a
        /*075a*/ 	.byte	0xff
	.zero		1


	//   ....[101]....
        /*075c*/ 	.word	0x000087c0
        /*0760*/ 	.word	0x0000006c
        /*0764*/ 	.word	0x00000040
        /*0768*/ 	.short	0x010a
        /*076a*/ 	.byte	0xff
	.zero		1


	//   ....[102]....
        /*076c*/ 	.word	0x00008c00
        /*0770*/ 	.word	0x000000ff
        /*0774*/ 	.word	0x00000000
        /*0778*/ 	.short	0x0101
        /*077a*/ 	.byte	0x04
	.zero		1


	//   ....[103]....
        /*077c*/ 	.word	0x000093b0
        /*0780*/ 	.word	0x00000002
        /*0784*/ 	.word	0x00000000
        /*0788*/ 	.short	0x0101
        /*078a*/ 	.byte	0xff
	.zero		1


	//   ....[104]....
        /*078c*/ 	.word	0x00009660
        /*0790*/ 	.word	0x000000ff
        /*0794*/ 	.word	0x00000000
        /*0798*/ 	.short	0x0101
        /*079a*/ 	.byte	0x04
	.zero		1


	//   ....[105]....
        /*079c*/ 	.word	0x00009680
        /*07a0*/ 	.word	0x00000000
        /*07a4*/ 	.word	0x00000100
        /*07a8*/ 	.short	0x010a
        /*07aa*/ 	.byte	0xff
	.zero		1


	//   ....[106]....
        /*07ac*/ 	.word	0x000096e0
        /*07b0*/ 	.word	0x00000000
        /*07b4*/ 	.word	0x00000020
        /*07b8*/ 	.short	0x010a
        /*07ba*/ 	.byte	0xff
	.zero		1


	//   ....[107]....
        /*07bc*/ 	.word	0x00009740
        /*07c0*/ 	.word	0x00000000
        /*07c4*/ 	.word	0x00000020
        /*07c8*/ 	.short	0x010a
        /*07ca*/ 	.byte	0xff
	.zero		1


	//   ....[108]....
        /*07cc*/ 	.word	0x00009790
        /*07d0*/ 	.word	0x00000003
        /*07d4*/ 	.word	0x00000090
        /*07d8*/ 	.short	0x010a
        /*07da*/ 	.byte	0xff
	.zero		1


	//   ....[109]....
        /*07dc*/ 	.word	0x000097f0
        /*07e0*/ 	.word	0x00000000
        /*07e4*/ 	.word	0x00000000
        /*07e8*/ 	.short	0x010a
        /*07ea*/ 	.byte	0xff
	.zero		1


	//   ....[110]....
        /*07ec*/ 	.word	0x00009850
        /*07f0*/ 	.word	0x00000000
        /*07f4*/ 	.word	0x00000000
        /*07f8*/ 	.short	0x010a
        /*07fa*/ 	.byte	0xff
	.zero		1


	//   ....[111]....
        /*07fc*/ 	.word	0x000098b0
        /*0800*/ 	.word	0x00000000
        /*0804*/ 	.word	0x00000000
        /*0808*/ 	.short	0x010a
        /*080a*/ 	.byte	0xff
	.zero		1


	//   ....[112]....
        /*080c*/ 	.word	0x00009900
        /*0810*/ 	.word	0x00000002
        /*0814*/ 	.word	0x000000f0
        /*0818*/ 	.short	0x010a
        /*081a*/ 	.byte	0xff
	.zero		1


	//   ....[113]....
        /*081c*/ 	.word	0x00009960
        /*0820*/ 	.word	0x00000002
        /*0824*/ 	.word	0x000000a0
        /*0828*/ 	.short	0x010a
        /*082a*/ 	.byte	0xff
	.zero		1


	//   ....[114]....
        /*082c*/ 	.word	0x000099b0
        /*0830*/ 	.word	0x00000002
        /*0834*/ 	.word	0x00000090
        /*0838*/ 	.short	0x010a
        /*083a*/ 	.byte	0xff
	.zero		1


	//   ....[115]....
        /*083c*/ 	.word	0x00009a10
        /*0840*/ 	.word	0x00000000
        /*0844*/ 	.word	0x000000a0
        /*0848*/ 	.short	0x010a
        /*084a*/ 	.byte	0xff
	.zero		1


	//   ....[116]....
        /*084c*/ 	.word	0x00009a60
        /*0850*/ 	.word	0x00000000
        /*0854*/ 	.word	0x00000090
        /*0858*/ 	.short	0x010a
        /*085a*/ 	.byte	0xff
	.zero		1


	//   ....[117]....
        /*085c*/ 	.word	0x00009ac0
        /*0860*/ 	.word	0x00000003
        /*0864*/ 	.word	0x000000d0
        /*0868*/ 	.short	0x010a
        /*086a*/ 	.byte	0xff
	.zero		1


	//   ....[118]....
        /*086c*/ 	.word	0x00009b20
        /*0870*/ 	.word	0x00000000
        /*0874*/ 	.word	0x00000000
        /*0878*/ 	.short	0x010a
        /*087a*/ 	.byte	0xff
	.zero		1


	//   ....[119]....
        /*087c*/ 	.word	0x00009b80
        /*0880*/ 	.word	0x00000000
        /*0884*/ 	.word	0x00000000
        /*0888*/ 	.short	0x010a
        /*088a*/ 	.byte	0xff
	.zero		1


	//   ....[120]....
        /*088c*/ 	.word	0x00009be0
        /*0890*/ 	.word	0x00000000
        /*0894*/ 	.word	0x00000000
        /*0898*/ 	.short	0x010a
        /*089a*/ 	.byte	0xff
	.zero		1


	//   ....[121]....
        /*089c*/ 	.word	0x00009c40
        /*08a0*/ 	.word	0x00000000
        /*08a4*/ 	.word	0x00000000
        /*08a8*/ 	.short	0x010a
        /*08aa*/ 	.byte	0xff
	.zero		1


	//   ....[122]....
        /*08ac*/ 	.word	0x00009ca0
        /*08b0*/ 	.word	0x00000000
        /*08b4*/ 	.word	0x00000000
        /*08b8*/ 	.short	0x010a
        /*08ba*/ 	.byte	0xff
	.zero		1


	//   ....[123]....
        /*08bc*/ 	.word	0x00009cf0
        /*08c0*/ 	.word	0x0000000c
        /*08c4*/ 	.word	0x00000090
        /*08c8*/ 	.short	0x010a
        /*08ca*/ 	.byte	0xff
	.zero		1


	//   ....[124]....
        /*08cc*/ 	.word	0x00009d50
        /*08d0*/ 	.word	0x00000000
        /*08d4*/ 	.word	0x00000088
        /*08d8*/ 	.short	0x010a
        /*08da*/ 	.byte	0xff
	.zero		1


	//   ....[125]....
        /*08dc*/ 	.word	0x00009db0
        /*08e0*/ 	.word	0x00000000
        /*08e4*/ 	.word	0x00000060
        /*08e8*/ 	.short	0x010a
        /*08ea*/ 	.byte	0xff
	.zero		1


	//   ....[126]....
        /*08ec*/ 	.word	0x00009e10
        /*08f0*/ 	.word	0x00000000
        /*08f4*/ 	.word	0x00000068
        /*08f8*/ 	.short	0x010a
        /*08fa*/ 	.byte	0xff
	.zero		1


	//   ....[127]....
        /*08fc*/ 	.word	0x00009e70
        /*0900*/ 	.word	0x00000000
        /*0904*/ 	.word	0x00000070
        /*0908*/ 	.short	0x010a
        /*090a*/ 	.byte	0xff
	.zero		1


	//   ....[128]....
        /*090c*/ 	.word	0x00009ed0
        /*0910*/ 	.word	0x00000000
        /*0914*/ 	.word	0x00000078
        /*0918*/ 	.short	0x010a
        /*091a*/ 	.byte	0xff
	.zero		1


	//   ....[129]....
        /*091c*/ 	.word	0x00009f30
        /*0920*/ 	.word	0x00000000
        /*0924*/ 	.word	0x00000060
        /*0928*/ 	.short	0x010a
        /*092a*/ 	.byte	0xff
	.zero		1


	//   ....[130]....
        /*092c*/ 	.word	0x00009f90
        /*0930*/ 	.word	0x00000000
        /*0934*/ 	.word	0x00000068
        /*0938*/ 	.short	0x010a
        /*093a*/ 	.byte	0xff
	.zero		1


	//   ....[131]....
        /*093c*/ 	.word	0x00009ff0
        /*0940*/ 	.word	0x00000000
        /*0944*/ 	.word	0x00000070
        /*0948*/ 	.short	0x010a
        /*094a*/ 	.byte	0xff
	.zero		1


	//   ....[132]....
        /*094c*/ 	.word	0x0000a040
        /*0950*/ 	.word	0x00000003
        /*0954*/ 	.word	0x00000090
        /*0958*/ 	.short	0x010a
        /*095a*/ 	.byte	0xff
	.zero		1


	//   ....[133]....
        /*095c*/ 	.word	0x0000a0a0
        /*0960*/ 	.word	0x00000000
        /*0964*/ 	.word	0x00000040
        /*0968*/ 	.short	0x010a
        /*096a*/ 	.byte	0xff
	.zero		1


	//   ....[134]....
        /*096c*/ 	.word	0x0000a0f0
        /*0970*/ 	.word	0x00000062
        /*0974*/ 	.word	0x000000b0
        /*0978*/ 	.short	0x010a
        /*097a*/ 	.byte	0xff
	.zero		1


	//   ....[135]....
        /*097c*/ 	.word	0x0000a140
        /*0980*/ 	.word	0x00000003
        /*0984*/ 	.word	0x00000040
        /*0988*/ 	.short	0x010a
        /*098a*/ 	.byte	0xff
	.zero		1


	//   ....[136]....
        /*098c*/ 	.word	0x0000a190
        /*0990*/ 	.word	0x0000003f
        /*0994*/ 	.word	0x00000040
        /*0998*/ 	.short	0x010a
        /*099a*/ 	.byte	0xff
	.zero		1


	//   ....[137]....
        /*099c*/ 	.word	0x0000a1e0
        /*09a0*/ 	.word	0x0000006c
        /*09a4*/ 	.word	0x00000040
        /*09a8*/ 	.short	0x010a
        /*09aa*/ 	.byte	0xff
	.zero		1


	//----- nvinfo : EIATTR_NUM_MBARRIERS
	.align		4
.L_47:
        /*09ac*/ 	.byte	0x03, 0x38
        /*09ae*/ 	.short	0x0022


	//----- nvinfo : EIATTR_EXIT_INSTR_OFFSETS
	.align		4
        /*09b0*/ 	.byte	0x04, 0x1c
        /*09b2*/ 	.short	(.L_49 - .L_48)


	//   ....[0]....
.L_48:
        /*09b4*/ 	.word	0x000029e0


	//   ....[1]....
        /*09b8*/ 	.word	0x00002ef0


	//   ....[2]....
        /*09bc*/ 	.word	0x00002f50


	//   ....[3]....
        /*09c0*/ 	.word	0x00003ed0


	//   ....[4]....
        /*09c4*/ 	.word	0x00005050


	//   ....[5]....
        /*09c8*/ 	.word	0x00005090


	//   ....[6]....
        /*09cc*/ 	.word	0x00009540


	//   ....[7]....
        /*09d0*/ 	.word	0x000095c0


	//   ....[8]....
        /*09d4*/ 	.word	0x000095f0


	//   ....[9]....
        /*09d8*/ 	.word	0x00009670


	//----- nvinfo : EIATTR_MAX_THREADS
	.align		4
.L_49:
        /*09dc*/ 	.byte	0x04, 0x05
        /*09de*/ 	.short	(.L_51 - .L_50)
.L_50:
        /*09e0*/ 	.word	0x00000100
        /*09e4*/ 	.word	0x00000001
        /*09e8*/ 	.word	0x00000001


	//----- nvinfo : EIATTR_CRS_STACK_SIZE
	.align		4
.L_51:
        /*09ec*/ 	.byte	0x04, 0x1e
        /*09ee*/ 	.short	(.L_53 - .L_52)
.L_52:
        /*09f0*/ 	.word	0x00000000


	//----- nvinfo : EIATTR_CBANK_PARAM_SIZE
	.align		4
.L_53:
        /*09f4*/ 	.byte	0x03, 0x19
        /*09f6*/ 	.short	0x0800


	//----- nvinfo : EIATTR_PARAM_CBANK
	.align		4
        /*09f8*/ 	.byte	0x04, 0x0a
        /*09fa*/ 	.short	(.L_55 - .L_54)
	.align		4
.L_54:
        /*09fc*/ 	.word	index@(.nv.constant0._ZN7cutlass13device_kernelINS_4gemm6kernel13GemmUniversalIN4cute5tupleIJiiiiEEENS1_10collective13CollectiveMmaINS1_35MainloopSm100TmaUmmaWarpSpecializedILi4ELi2ELi4ENS5_IJNS4_1CILi1EEENSA_ILi4EEESB_EEEEENS5_IJNSA_ILi64EEENSA_ILi256EEESF_EEENS_6half_tENS5_IJlSB_lEEESI_SJ_NS4_8TiledMMAINS4_8MMA_AtomIJNS4_20SM100_MMA_F16BF16_SSISI_SI_fLi64ELi256ELNS4_4UMMA5MajorE0ELSO_0ELNSN_7ScaleInE0ELSP_0EEEEEENS4_6LayoutINS5_IJSB_SB_SB_EEENS5_IJNSA_ILi0EEESU_SU_EEEEENS5_IJNS4_10UnderscoreESX_SX_EEEEENS4_23SM90_TMA_LOAD_MULTICASTENS4_14ComposedLayoutINS4_7SwizzleILi3ELi4ELi3EEENS4_18smem_ptr_flag_bitsILi16EEENSS_INS5_IJNSA_ILi8EEESF_EEENS5_IJSF_SB_EEEEEEEvNS4_8identityENS4_13SM90_TMA_LOADES1A_vS1B_EENS_8epilogue10collective18CollectiveEpilogueINS1E_23Sm100TmaWarpSpecializedILi4ELi2ELi32ELb1ELb0EEEJSH_NS5_IJNSS_ISF_SB_EES1J_EEESI_SJ_SI_SJ_NS1E_6fusion15FusionCallbacksIS1I_NS1L_17LinearCombinationISI_fSI_fLNS_15FloatRoundStyleE2EEESH_S1K_JEEENS4_5SM1004TMEM4LOAD26SM100_TMEM_LOAD_16dp256b8xES1C_S1A_NS4_17SM75_U32x4_LDSM_NENS4_14SM90_TMA_STOREES1A_NS4_17SM90_U32x4_STSM_NENS4_39AutoVectorizingCopyWithAssumedAlignmentILi128EEEEEEvvEEEEvNT_6ParamsE)
        /*0a00*/ 	.short	0x0380
        /*0a02*/ 	.short	0x0800


	//----- nvinfo : EIATTR_SW_WAR
	.align		4
.L_55:
        /*0a04*/ 	.byte	0x04, 0x36
        /*0a06*/ 	.short	(.L_57 - .L_56)
.L_56:
        /*0a08*/ 	.word	0x00000008
.L_57:


//--------------------- .nv.callgraph             --------------------------
	.section	.nv.callgraph,"",@"SHT_CUDA_CALLGRAPH"
	.align	4
	.sectionentsize	8
	.align		4
        /*0000*/ 	.word	0x00000000
	.align		4
        /*0004*/ 	.word	0xffffffff
	.align		4
        /*0008*/ 	.word	index@(_ZN7cutlass13device_kernelINS_4gemm6kernel13GemmUniversalIN4cute5tupleIJiiiiEEENS1_10collective13CollectiveMmaINS1_35MainloopSm100TmaUmmaWarpSpecializedILi4ELi2ELi4ENS5_IJNS4_1CILi1EEENSA_ILi4EEESB_EEEEENS5_IJNSA_ILi64EEENSA_ILi256EEESF_EEENS_6half_tENS5_IJlSB_lEEESI_SJ_NS4_8TiledMMAINS4_8MMA_AtomIJNS4_20SM100_MMA_F16BF16_SSISI_SI_fLi64ELi256ELNS4_4UMMA5MajorE0ELSO_0ELNSN_7ScaleInE0ELSP_0EEEEEENS4_6LayoutINS5_IJSB_SB_SB_EEENS5_IJNSA_ILi0EEESU_SU_EEEEENS5_IJNS4_10UnderscoreESX_SX_EEEEENS4_23SM90_TMA_LOAD_MULTICASTENS4_14ComposedLayoutINS4_7SwizzleILi3ELi4ELi3EEENS4_18smem_ptr_flag_bitsILi16EEENSS_INS5_IJNSA_ILi8EEESF_EEENS5_IJSF_SB_EEEEEEEvNS4_8identityENS4_13SM90_TMA_LOADES1A_vS1B_EENS_8epilogue10collective18CollectiveEpilogueINS1E_23Sm100TmaWarpSpecializedILi4ELi2ELi32ELb1ELb0EEEJSH_NS5_IJNSS_ISF_SB_EES1J_EEESI_SJ_SI_SJ_NS1E_6fusion15FusionCallbacksIS1I_NS1L_17LinearCombinationISI_fSI_fLNS_15FloatRoundStyleE2EEESH_S1K_JEEENS4_5SM1004TMEM4LOAD26SM100_TMEM_LOAD_16dp256b8xES1C_S1A_NS4_17SM75_U32x4_LDSM_NENS4_14SM90_TMA_STOREES1A_NS4_17SM90_U32x4_STSM_NENS4_39AutoVectorizingCopyWithAssumedAlignmentILi128EEEEEEvvEEEEvNT_6ParamsE)
	.align		4
        /*000c*/ 	.word	index@(__assertfail)
	.align		4
        /*0010*/ 	.word	0x00000000
	.align		4
        /*0014*/ 	.word	0xfffffffe
	.align		4
        /*0018*/ 	.word	0x00000000
	.align		4
        /*001c*/ 	.word	0xfffffffd
	.align		4
        /*0020*/ 	.word	0x00000000
	.align		4
        /*0024*/ 	.word	0xfffffffc


//--------------------- .nv.constant4             --------------------------
	.section	.nv.constant4,"a",@progbits
	.align	8
	.align		8
.nv.constant4:
        /*0000*/ 	.dword	__assertfail
	.align		8
        /*0008*/ 	.dword	__unnamed_1
	.align		8
        /*0010*/ 	.dword	__unnamed_2
	.align		8
        /*0018*/ 	.dword	_ZN40_INTERNAL_93e62474_4_k_cu_032b84ac_336474cuda3std3__45__cpo5beginE
	.align		8
        /*0020*/ 	.dword	_ZN40_INTERNAL_93e62474_4_k_cu_032b84ac_336474cuda3std3__45__cpo3endE
	.align		8
        /*0028*/ 	.dword	_ZN40_INTERNAL_93e62474_4_k_cu_032b84ac_336474cuda3std3__45__cpo6cbeginE
	.align		8
        /*0030*/ 	.dword	_ZN40_INTERNAL_93e62474_4_k_cu_032b84ac_336474cuda3std3__45__cpo4cendE
	.align		8
        /*0038*/ 	.dword	_ZN40_INTERNAL_93e62474_4_k_cu_032b84ac_336474cuda3std3__442_GLOBAL__N__93e62474_4_k_cu_032b84ac_336476ignoreE
	.align		8
        /*0040*/ 	.dword	_ZN40_INTERNAL_93e62474_4_k_cu_032b84ac_336474cuda3std3__419piecewise_constructE
	.align		8
        /*0048*/ 	.dword	_ZN40_INTERNAL_93e62474_4_k_cu_032b84ac_336474cuda3std3__48in_placeE
	.align		8
        /*0050*/ 	.dword	_ZN40_INTERNAL_93e62474_4_k_cu_032b84ac_336474cuda3std6ranges3__45__cpo4swapE
	.align		8
        /*0058*/ 	.dword	_ZN40_INTERNAL_93e62474_4_k_cu_032b84ac_336474cuda3std6ranges3__45__cpo9iter_moveE
	.align		8
        /*0060*/ 	.dword	_ZN40_INTERNAL_93e62474_4_k_cu_032b84ac_336474cute7productE
	.align		8
        /*0068*/ 	.dword	_ZN40_INTERNAL_93e62474_4_k_cu_032b84ac_336474cute1_E
	.align		8
        /*0070*/ 	.dword	$str$25
	.align		8
        /*0078*/ 	.dword	$str$26
	.align		8
        /*0080*/ 	.dword	$str$27
	.align		8
        /*0088*/ 	.dword	$str$28


//--------------------- .text._ZN7cutlass13device_kernelINS_4gemm6kernel13GemmUniversalIN4cute5tupleIJiiiiEEENS1_10collective13CollectiveMmaINS1_35MainloopSm100TmaUmmaWarpSpecializedILi4ELi2ELi4ENS5_IJNS4_1CILi1EEENSA_ILi4EEESB_EEEEENS5_IJNSA_ILi64EEENSA_ILi256EEESF_EEENS_6half_tENS5_IJlSB_lEEESI_SJ_NS4_8TiledMMAINS4_8MMA_AtomIJNS4_20SM100_MMA_F16BF16_SSISI_SI_fLi64ELi256ELNS4_4UMMA5MajorE0ELSO_0ELNSN_7ScaleInE0ELSP_0EEEEEENS4_6LayoutINS5_IJSB_SB_SB_EEENS5_IJNSA_ILi0EEESU_SU_EEEEENS5_IJNS4_10UnderscoreESX_SX_EEEEENS4_23SM90_TMA_LOAD_MULTICASTENS4_14ComposedLayoutINS4_7SwizzleILi3ELi4ELi3EEENS4_18smem_ptr_flag_bitsILi16EEENSS_INS5_IJNSA_ILi8EEESF_EEENS5_IJSF_SB_EEEEEEEvNS4_8identityENS4_13SM90_TMA_LOADES1A_vS1B_EENS_8epilogue10collective18CollectiveEpilogueINS1E_23Sm100TmaWarpSpecializedILi4ELi2ELi32ELb1ELb0EEEJSH_NS5_IJNSS_ISF_SB_EES1J_EEESI_SJ_SI_SJ_NS1E_6fusion15FusionCallbacksIS1I_NS1L_17LinearCombinationISI_fSI_fLNS_15FloatRoundStyleE2EEESH_S1K_JEEENS4_5SM1004TMEM4LOAD26SM100_TMEM_LOAD_16dp256b8xES1C_S1A_NS4_17SM75_U32x4_LDSM_NENS4_14SM90_TMA_STOREES1A_NS4_17SM90_U32x4_STSM_NENS4_39AutoVectorizingCopyWithAssumedAlignmentILi128EEEEEEvvEEEEvNT_6ParamsE --------------------------
	.section	.text._ZN7cutlass13device_kernelINS_4gemm6kernel13GemmUniversalIN4cute5tupleIJiiiiEEENS1_10collective13CollectiveMmaINS1_35MainloopSm100TmaUmmaWarpSpecializedILi4ELi2ELi4ENS5_IJNS4_1CILi1EEENSA_ILi4EEESB_EEEEENS5_IJNSA_ILi64EEENSA_ILi256EEESF_EEENS_6half_tENS5_IJlSB_lEEESI_SJ_NS4_8TiledMMAINS4_8MMA_AtomIJNS4_20SM100_MMA_F16BF16_SSISI_SI_fLi64ELi256ELNS4_4UMMA5MajorE0ELSO_0ELNSN_7ScaleInE0ELSP_0EEEEEENS4_6LayoutINS5_IJSB_SB_SB_EEENS5_IJNSA_ILi0EEESU_SU_EEEEENS5_IJNS4_10UnderscoreESX_SX_EEEEENS4_23SM90_TMA_LOAD_MULTICASTENS4_14ComposedLayoutINS4_7SwizzleILi3ELi4ELi3EEENS4_18smem_ptr_flag_bitsILi16EEENSS_INS5_IJNSA_ILi8EEESF_EEENS5_IJSF_SB_EEEEEEEvNS4_8identityENS4_13SM90_TMA_LOADES1A_vS1B_EENS_8epilogue10collective18CollectiveEpilogueINS1E_23Sm100TmaWarpSpecializedILi4ELi2ELi32ELb1ELb0EEEJSH_NS5_IJNSS_ISF_SB_EES1J_EEESI_SJ_SI_SJ_NS1E_6fusion15FusionCallbacksIS1I_NS1L_17LinearCombinationISI_fSI_fLNS_15FloatRoundStyleE2EEESH_S1K_JEEENS4_5SM1004TMEM4LOAD26SM100_TMEM_LOAD_16dp256b8xES1C_S1A_NS4_17SM75_U32x4_LDSM_NENS4_14SM90_TMA_STOREES1A_NS4_17SM90_U32x4_STSM_NENS4_39AutoVectorizingCopyWithAssumedAlignmentILi128EEEEEEvvEEEEvNT_6ParamsE,"ax",@progbits
	.align	128
.text._ZN7cutlass13device_kernelINS_4gemm6kernel13GemmUniversalIN4cute5tupleIJiiiiEEENS1_10collective13CollectiveMmaINS1_35MainloopSm100TmaUmmaWarpSpecializedILi4ELi2ELi4ENS5_IJNS4_1CILi1EEENSA_ILi4EEESB_EEEEENS5_IJNSA_ILi64EEENSA_ILi256EEESF_EEENS_6half_tENS5_IJlSB_lEEESI_SJ_NS4_8TiledMMAINS4_8MMA_AtomIJNS4_20SM100_MMA_F16BF16_SSISI_SI_fLi64ELi256ELNS4_4UMMA5MajorE0ELSO_0ELNSN_7ScaleInE0ELSP_0EEEEEENS4_6LayoutINS5_IJSB_SB_SB_EEENS5_IJNSA_ILi0EEESU_SU_EEEEENS5_IJNS4_10UnderscoreESX_SX_EEEEENS4_23SM90_TMA_LOAD_MULTICASTENS4_14ComposedLayoutINS4_7SwizzleILi3ELi4ELi3EEENS4_18smem_ptr_flag_bitsILi16EEENSS_INS5_IJNSA_ILi8EEESF_EEENS5_IJSF_SB_EEEEEEEvNS4_8identityENS4_13SM90_TMA_LOADES1A_vS1B_EENS_8epilogue10collective18CollectiveEpilogueINS1E_23Sm100TmaWarpSpecializedILi4ELi2ELi32ELb1ELb0EEEJSH_NS5_IJNSS_ISF_SB_EES1J_EEESI_SJ_SI_SJ_NS1E_6fusion15FusionCallbacksIS1I_NS1L_17LinearCombinationISI_fSI_fLNS_15FloatRoundStyleE2EEESH_S1K_JEEENS4_5SM1004TMEM4LOAD26SM100_TMEM_LOAD_16dp256b8xES1C_S1A_NS4_17SM75_U32x4_LDSM_NENS4_14SM90_TMA_STOREES1A_NS4_17SM90_U32x4_STSM_NENS4_39AutoVectorizingCopyWithAssumedAlignmentILi128EEEEEEvvEEEEvNT_6ParamsE:
        .type           _ZN7cutlass13device_kernelINS_4gemm6kernel13GemmUniversalIN4cute5tupleIJiiiiEEENS1_10collective13CollectiveMmaINS1_35MainloopSm100TmaUmmaWarpSpecializedILi4ELi2ELi4ENS5_IJNS4_1CILi1EEENSA_ILi4EEESB_EEEEENS5_IJNSA_ILi64EEENSA_ILi256EEESF_EEENS_6half_tENS5_IJlSB_lEEESI_SJ_NS4_8TiledMMAINS4_8MMA_AtomIJNS4_20SM100_MMA_F16BF16_SSISI_SI_fLi64ELi256ELNS4_4UMMA5MajorE0ELSO_0ELNSN_7ScaleInE0ELSP_0EEEEEENS4_6LayoutINS5_IJSB_SB_SB_EEENS5_IJNSA_ILi0EEESU_SU_EEEEENS5_IJNS4_10UnderscoreESX_SX_EEEEENS4_23SM90_TMA_LOAD_MULTICASTENS4_14ComposedLayoutINS4_7SwizzleILi3ELi4ELi3EEENS4_18smem_ptr_flag_bitsILi16EEENSS_INS5_IJNSA_ILi8EEESF_EEENS5_IJSF_SB_EEEEEEEvNS4_8identityENS4_13SM90_TMA_LOADES1A_vS1B_EENS_8epilogue10collective18CollectiveEpilogueINS1E_23Sm100TmaWarpSpecializedILi4ELi2ELi32ELb1ELb0EEEJSH_NS5_IJNSS_ISF_SB_EES1J_EEESI_SJ_SI_SJ_NS1E_6fusion15FusionCallbacksIS1I_NS1L_17LinearCombinationISI_fSI_fLNS_15FloatRoundStyleE2EEESH_S1K_JEEENS4_5SM1004TMEM4LOAD26SM100_TMEM_LOAD_16dp256b8xES1C_S1A_NS4_17SM75_U32x4_LDSM_NENS4_14SM90_TMA_STOREES1A_NS4_17SM90_U32x4_STSM_NENS4_39AutoVectorizingCopyWithAssumedAlignmentILi128EEEEEEvvEEEEvNT_6ParamsE,@function
        .size           _ZN7cutlass13device_kernelINS_4gemm6kernel13GemmUniversalIN4cute5tupleIJiiiiEEENS1_10collective13CollectiveMmaINS1_35MainloopSm100TmaUmmaWarpSpecializedILi4ELi2ELi4ENS5_IJNS4_1CILi1EEENSA_ILi4EEESB_EEEEENS5_IJNSA_ILi64EEENSA_ILi256EEESF_EEENS_6half_tENS5_IJlSB_lEEESI_SJ_NS4_8TiledMMAINS4_8MMA_AtomIJNS4_20SM100_MMA_F16BF16_SSISI_SI_fLi64ELi256ELNS4_4UMMA5MajorE0ELSO_0ELNSN_7ScaleInE0ELSP_0EEEEEENS4_6LayoutINS5_IJSB_SB_SB_EEENS5_IJNSA_ILi0EEESU_SU_EEEEENS5_IJNS4_10UnderscoreESX_SX_EEEEENS4_23SM90_TMA_LOAD_MULTICASTENS4_14ComposedLayoutINS4_7SwizzleILi3ELi4ELi3EEENS4_18smem_ptr_flag_bitsILi16EEENSS_INS5_IJNSA_ILi8EEESF_EEENS5_IJSF_SB_EEEEEEEvNS4_8identityENS4_13SM90_TMA_LOADES1A_vS1B_EENS_8epilogue10collective18CollectiveEpilogueINS1E_23Sm100TmaWarpSpecializedILi4ELi2ELi32ELb1ELb0EEEJSH_NS5_IJNSS_ISF_SB_EES1J_EEESI_SJ_SI_SJ_NS1E_6fusion15FusionCallbacksIS1I_NS1L_17LinearCombinationISI_fSI_fLNS_15FloatRoundStyleE2EEESH_S1K_JEEENS4_5SM1004TMEM4LOAD26SM100_TMEM_LOAD_16dp256b8xES1C_S1A_NS4_17SM75_U32x4_LDSM_NENS4_14SM90_TMA_STOREES1A_NS4_17SM90_U32x4_STSM_NENS4_39AutoVectorizingCopyWithAssumedAlignmentILi128EEEEEEvvEEEEvNT_6ParamsE,(.L_x_183 - _ZN7cutlass13device_kernelINS_4gemm6kernel13GemmUniversalIN4cute5tupleIJiiiiEEENS1_10collective13CollectiveMmaINS1_35MainloopSm100TmaUmmaWarpSpecializedILi4ELi2ELi4ENS5_IJNS4_1CILi1EEENSA_ILi4EEESB_EEEEENS5_IJNSA_ILi64EEENSA_ILi256EEESF_EEENS_6half_tENS5_IJlSB_lEEESI_SJ_NS4_8TiledMMAINS4_8MMA_AtomIJNS4_20SM100_MMA_F16BF16_SSISI_SI_fLi64ELi256ELNS4_4UMMA5MajorE0ELSO_0ELNSN_7ScaleInE0ELSP_0EEEEEENS4_6LayoutINS5_IJSB_SB_SB_EEENS5_IJNSA_ILi0EEESU_SU_EEEEENS5_IJNS4_10UnderscoreESX_SX_EEEEENS4_23SM90_TMA_LOAD_MULTICASTENS4_14ComposedLayoutINS4_7SwizzleILi3ELi4ELi3EEENS4_18smem_ptr_flag_bitsILi16EEENSS_INS5_IJNSA_ILi8EEESF_EEENS5_IJSF_SB_EEEEEEEvNS4_8identityENS4_13SM90_TMA_LOADES1A_vS1B_EENS_8epilogue10collective18CollectiveEpilogueINS1E_23Sm100TmaWarpSpecializedILi4ELi2ELi32ELb1ELb0EEEJSH_NS5_IJNSS_ISF_SB_EES1J_EEESI_SJ_SI_SJ_NS1E_6fusion15FusionCallbacksIS1I_NS1L_17LinearCombinationISI_fSI_fLNS_15FloatRoundStyleE2EEESH_S1K_JEEENS4_5SM1004TMEM4LOAD26SM100_TMEM_LOAD_16dp256b8xES1C_S1A_NS4_17SM75_U32x4_LDSM_NENS4_14SM90_TMA_STOREES1A_NS4_17SM90_U32x4_STSM_NENS4_39AutoVectorizingCopyWithAssumedAlignmentILi128EEEEEEvvEEEEvNT_6ParamsE)
        .other          _ZN7cutlass13device_kernelINS_4gemm6kernel13GemmUniversalIN4cute5tupleIJiiiiEEENS1_10collective13CollectiveMmaINS1_35MainloopSm100TmaUmmaWarpSpecializedILi4ELi2ELi4ENS5_IJNS4_1CILi1EEENSA_ILi4EEESB_EEEEENS5_IJNSA_ILi64EEENSA_ILi256EEESF_EEENS_6half_tENS5_IJlSB_lEEESI_SJ_NS4_8TiledMMAINS4_8MMA_AtomIJNS4_20SM100_MMA_F16BF16_SSISI_SI_fLi64ELi256ELNS4_4UMMA5MajorE0ELSO_0ELNSN_7ScaleInE0ELSP_0EEEEEENS4_6LayoutINS5_IJSB_SB_SB_EEENS5_IJNSA_ILi0EEESU_SU_EEEEENS5_IJNS4_10UnderscoreESX_SX_EEEEENS4_23SM90_TMA_LOAD_MULTICASTENS4_14ComposedLayoutINS4_7SwizzleILi3ELi4ELi3EEENS4_18smem_ptr_flag_bitsILi16EEENSS_INS5_IJNSA_ILi8EEESF_EEENS5_IJSF_SB_EEEEEEEvNS4_8identityENS4_13SM90_TMA_LOADES1A_vS1B_EENS_8epilogue10collective18CollectiveEpilogueINS1E_23Sm100TmaWarpSpecializedILi4ELi2ELi32ELb1ELb0EEEJSH_NS5_IJNSS_ISF_SB_EES1J_EEESI_SJ_SI_SJ_NS1E_6fusion15FusionCallbacksIS1I_NS1L_17LinearCombinationISI_fSI_fLNS_15FloatRoundStyleE2EEESH_S1K_JEEENS4_5SM1004TMEM4LOAD26SM100_TMEM_LOAD_16dp256b8xES1C_S1A_NS4_17SM75_U32x4_LDSM_NENS4_14SM90_TMA_STOREES1A_NS4_17SM90_U32x4_STSM_NENS4_39AutoVectorizingCopyWithAssumedAlignmentILi128EEEEEEvvEEEEvNT_6ParamsE,@"STO_CUDA_ENTRY STV_DEFAULT"
_ZN7cutlass13device_kernelINS_4gemm6kernel13GemmUniversalIN4cute5tupleIJiiiiEEENS1_10collective13CollectiveMmaINS1_35MainloopSm100TmaUmmaWarpSpecializedILi4ELi2ELi4ENS5_IJNS4_1CILi1EEENSA_ILi4EEESB_EEEEENS5_IJNSA_ILi64EEENSA_ILi256EEESF_EEENS_6half_tENS5_IJlSB_lEEESI_SJ_NS4_8TiledMMAINS4_8MMA_AtomIJNS4_20SM100_MMA_F16BF16_SSISI_SI_fLi64ELi256ELNS4_4UMMA5MajorE0ELSO_0ELNSN_7ScaleInE0ELSP_0EEEEEENS4_6LayoutINS5_IJSB_SB_SB_EEENS5_IJNSA_ILi0EEESU_SU_EEEEENS5_IJNS4_10UnderscoreESX_SX_EEEEENS4_23SM90_TMA_LOAD_MULTICASTENS4_14ComposedLayoutINS4_7SwizzleILi3ELi4ELi3EEENS4_18smem_ptr_flag_bitsILi16EEENSS_INS5_IJNSA_ILi8EEESF_EEENS5_IJSF_SB_EEEEEEEvNS4_8identityENS4_13SM90_TMA_LOADES1A_vS1B_EENS_8epilogue10collective18CollectiveEpilogueINS1E_23Sm100TmaWarpSpecializedILi4ELi2ELi32ELb1ELb0EEEJSH_NS5_IJNSS_ISF_SB_EES1J_EEESI_SJ_SI_SJ_NS1E_6fusion15FusionCallbacksIS1I_NS1L_17LinearCombinationISI_fSI_fLNS_15FloatRoundStyleE2EEESH_S1K_JEEENS4_5SM1004TMEM4LOAD26SM100_TMEM_LOAD_16dp256b8xES1C_S1A_NS4_17SM75_U32x4_LDSM_NENS4_14SM90_TMA_STOREES1A_NS4_17SM90_U32x4_STSM_NENS4_39AutoVectorizingCopyWithAssumedAlignmentILi128EEEEEEvvEEEEvNT_6ParamsE:
[----:B------:R-:W1:Y:S01]  /*0000*/  LDC R1, c[0x0][0x37c] ;  /* 0x0000df00ff017b82 */ /* 0x000e620000000800 */
[----:B------:R-:W2:Y:S01]  /*0010*/  S2R R94, SR_TID.X ;  /* 0x00000000005e7919 */ /* 0x000ea20000002100 */
[----:B------:R-:W3:Y:S01]  /*0020*/  LDCU.64 UR8, c[0x0][0x890] ;  /* 0x00011200ff0877ac */ /* 0x000ee20008000a00 */
[----:B------:R-:W-:Y:S02]  /*0030*/  PRMT R81, RZ, 0x7610, R81 ;  /* 0x00007610ff517816 */ /* 0x000fe40000000051 */
[----:B------:R-:W-:Y:S01]  /*0040*/  ELECT P3, URZ, PT ;  /* 0x0000000000ff782f */ /* 0x000fe20003860000 */
[----:B---3--:R-:W-:-:S04]  /*0050*/  UISETP.NE.U32.AND UP0, UPT, UR8, URZ, UPT ;  /* 0x000000ff0800728c */ /* 0x008fc8000bf05070 */
[----:B------:R-:W-:Y:S01]  /*0060*/  UISETP.NE.AND.EX UP0, UPT, UR9, URZ, UPT, UP0 ;  /* 0x000000ff0900728c */ /* 0x000fe2000bf05300 */
[----:B--2---:R-:W-:-:S05]  /*0070*/  SHF.R.U32.HI R82, RZ, 0x5, R94 ;  /* 0x00000005ff527819 */ /* 0x004fca000001165e */
[----:B------:R-:W2:Y:S02]  /*0080*/  SHFL.IDX PT, R0, R82, RZ, 0x1f ;  /* 0x00001fff52007589 */ /* 0x000ea400000e0000 */
[----:B--2---:R-:W-:Y:S01]  /*0090*/  R2UR UR17, R0 ;  /* 0x00000000001172ca */ /* 0x004fe200000e0000 */
[----:B-1----:R-:W-:-:S14]  /*00a0*/  BRA.U UP0, `(.L_x_0) ;  /* 0x0000000100307547 */ /* 0x002fdc000b800000 */
[----:B------:R-:W1:Y:S02]  /*00b0*/  LDCU.64 UR4, c[0x0][0x888] ;  /* 0x00011100ff0477ac */ /* 0x000e640008000a00 */
[----:B-1----:R-:W-:-:S04]  /*00c0*/  UISETP.NE.U32.AND UP0, UPT, UR4, URZ, UPT ;  /* 0x000000ff0400728c */ /* 0x002fc8000bf05070 */
[----:B------:R-:W-:-:S09]  /*00d0*/  UISETP.NE.AND.EX UP0, UPT, UR5, URZ, UPT, UP0 ;  /* 0x000000ff0500728c */ /* 0x000fd2000bf05300 */
[----:B------:R-:W-:Y:S05]  /*00e0*/  BRA.U !UP0, `(.L_x_1) ;  /* 0x0000000108147547 */ /* 0x000fea000b800000 */
[----:B------:R-:W1:Y:S01]  /*00f0*/  LDC.64 R2, c[0x0][0x888] ;  /* 0x00022200ff027b82 */ /* 0x000e620000000a00 */
[----:B------:R-:W1:Y:S02]  /*0100*/  LDCU.64 UR4, c[0x0][0x358] ;  /* 0x00006b00ff0477ac */ /* 0x000e640008000a00 */
[----:B-1----:R1:W5:Y:S01]  /*0110*/  LDG.E R41, desc[UR4][R2.64] ;  /* 0x0000000402297981 */ /* 0x002362000c1e1900 */
[----:B------:R-:W-:Y:S01]  /*0120*/  HFMA2 R81, -RZ, RZ, 0, 5.9604644775390625e-08 ;  /* 0x00000001ff517431 */ /* 0x000fe200000001ff */
[----:B------:R-:W-:Y:S05]  /*0130*/  BRA `(.L_x_0) ;  /* 0x00000000000c7947 */ /* 0x000fea0003800000 */
.L_x_1:
[----:B------:R-:W1:Y:S01]  /*0140*/  LDCU UR4, c[0x0][0x880] ;  /* 0x00011000ff0477ac */ /* 0x000e620008000800 */
[----:B------:R-:W-:Y:S01]  /*0150*/  HFMA2 R81, -RZ, RZ, 0, 5.9604644775390625e-08 ;  /* 0x00000001ff517431 */ /* 0x000fe200000001ff */
[----:B-1----:R-:W-:-:S07]  /*0160*/  MOV R41, UR4 ;  /* 0x0000000400297c02 */ /* 0x002fce0008000f00 */
.L_x_0:
[----:B------:R-:W2:Y:S02]  /*0170*/  LDCU.64 UR4, c[0x0][0x8b0] ;  /* 0x00011600ff0477ac */ /* 0x000ea40008000a00 */
[----:B--2---:R-:W-:-:S04]  /*0180*/  UISETP.NE.U32.AND UP0, UPT, UR4, URZ, UPT ;  /* 0x000000ff0400728c */ /* 0x004fc8000bf05070 */
[----:B------:R-:W-:-:S09]  /*0190*/  UISETP.NE.AND.EX UP0, UPT, UR5, URZ, UPT, UP0 ;  /* 0x000000ff0500728c */ /* 0x000fd2000bf05300 */
[----:B------:R-:W-:Y:S05]  /*01a0*/  BRA.U UP0, `(.L_x_2) ;  /* 0x0000000100287547 */ /* 0x000fea000b800000 */
[----:B------:R-:W2:Y:S02]  /*01b0*/  LDCU.64 UR4, c[0x0][0x8a8] ;  /* 0x00011500ff0477ac */ /* 0x000ea40008000a00 */
[----:B--2---:R-:W-:-:S04]  /*01c0*/  UISETP.NE.U32.AND UP0, UPT, UR4, URZ, UPT ;  /* 0x000000ff0400728c */ /* 0x004fc8000bf05070 */
[----:B------:R-:W-:-:S09]  /*01d0*/  UISETP.NE.AND.EX UP0, UPT, UR5, URZ, UPT, UP0 ;  /* 0x000000ff0500728c */ /* 0x000fd2000bf05300 */
[----:B------:R-:W-:Y:S05]  /*01e0*/  BRA.U !UP0, `(.L_x_3) ;  /* 0x0000000108107547 */ /* 0x000fea000b800000 */
[----:B------:R-:W2:Y:S01]  /*01f0*/  LDC.64 R38, c[0x0][0x8a8] ;  /* 0x00022a00ff267b82 */ /* 0x000ea20000000a00 */
[----:B------:R-:W2:Y:S02]  /*0200*/  LDCU.64 UR4, c[0x0][0x358] ;  /* 0x00006b00ff0477ac */ /* 0x000ea40008000a00 */
[----:B--2---:R2:W5:Y:S01]  /*0210*/  LDG.E R38, desc[UR4][R38.64] ;  /* 0x0000000426267981 */ /* 0x004562000c1e1900 */
[----:B------:R-:W-:Y:S05]  /*0220*/  BRA `(.L_x_2) ;  /* 0x0000000000087947 */ /* 0x000fea0003800000 */
.L_x_3:
[----:B------:R-:W2:Y:S02]  /*0230*/  LDCU UR4, c[0x0][0x8a0] ;  /* 0x00011400ff0477ac */ /* 0x000ea40008000800 */
[----:B--2---:R-:W-:Y:S02]  /*0240*/  MOV R38, UR4 ;  /* 0x0000000400267c02 */ /* 0x004fe40008000f00 */
.L_x_2:
[----:B------:R-:W-:Y:S01]  /*0250*/  IMAD.U32 R0, RZ, RZ, UR17 ;  /* 0x00000011ff007e24 */ /* 0x000fe2000f8e00ff */
[----:B------:R-:W-:Y:S04]  /*0260*/  BSSY.RECONVERGENT B0, `(.L_x_4) ;  /* 0x000000c000007945 */ /* 0x000fe80003800200 */
[C---:B------:R-:W-:Y:S02]  /*0270*/  ISETP.NE.OR P1, PT, R0.reuse, 0x1, !P3 ;  /* 0x000000010000780c */ /* 0x040fe40005f25670 */
[----:B------:R-:W-:-:S11]  /*0280*/  ISETP.NE.OR P0, PT, R0, 0x3, !P3 ;  /* 0x000000030000780c */ /* 0x000fd60005f05670 */
[----:B------:R-:W-:Y:S05]  /*0290*/  @P1 BRA `(.L_x_5) ;  /* 0x0000000000201947 */ /* 0x000fea0003800000 */
[----:B------:R-:W3:Y:S02]  /*02a0*/  LDCU.64 UR4, c[0x0][0x348] ;  /* 0x00006900ff0477ac */ /* 0x000ee40008000a00 */
[----:B---3--:R-:W-:Y:S02]  /*02b0*/  UIADD3 UR6, UP1, UPT, UR4, 0x80, URZ ;  /* 0x0000008004067890 */ /* 0x008fe4000ff3e0ff */
[----:B------:R-:W-:Y:S02]  /*02c0*/  UIADD3 UR4, UP0, UPT, UR4, 0x180, URZ ;  /* 0x0000018004047890 */ /* 0x000fe4000ff1e0ff */
[----:B------:R-:W-:Y:S02]  /*02d0*/  UIADD3.X UR7, UPT, UPT, URZ, UR5, URZ, UP1, !UPT ;  /* 0x00000005ff077290 */ /* 0x000fe40008ffe4ff */
[----:B------:R-:W-:-:S07]  /*02e0*/  UIADD3.X UR5, UPT, UPT, URZ, UR5, URZ, UP0, !UPT ;  /* 0x00000005ff057290 */ /* 0x000fce00087fe4ff */
[----:B------:R3:W-:Y:S02]  /*02f0*/  UTMACCTL.PF [UR6] ;  /* 0x00000000060079b9 */ /* 0x0007e40008040000 */
[----:B------:R3:W-:Y:S02]  /*0300*/  UTMACCTL.PF [UR4] ;  /* 0x00000000040079b9 */ /* 0x0007e40008040000 */
[----:B---3--:R-:W-:Y:S01]  /*0310*/  NOP ;  /* 0x0000000000007918 */ /* 0x008fe20000000000 */
.L_x_5:
[----:B------:R-:W-:Y:S05]  /*0320*/  BSYNC.RECONVERGENT B0 ;  /* 0x0000000000007941 */ /* 0x000fea0003800200 */
.L_x_4:
[----:B------:R-:W-:Y:S04]  /*0330*/  BSSY.RECONVERGENT B0, `(.L_x_6) ;  /* 0x000000a000007945 */ /* 0x000fe80003800200 */
        /* <DEDUP_REMOVED lines=9> */
.L_x_7:
[----:B------:R-:W-:Y:S05]  /*03d0*/  BSYNC.RECONVERGENT B0 ;  /* 0x0000000000007941 */ /* 0x000fea0003800200 */
.L_x_6:
[----:B------:R-:W3:Y:S01]  /*03e0*/  LDCU.64 UR4, c[0x0][0x888] ;  /* 0x00011100ff0477ac */ /* 0x000ee20008000a00 */
[----:B------:R-:W-:Y:S02]  /*03f0*/  UISETP.EQ.U32.AND UP1, UPT, UR8, URZ, UPT ;  /* 0x000000ff0800728c */ /* 0x000fe4000bf22070 */
[----:B------:R-:W-:Y:S02]  /*0400*/  UPLOP3.LUT UP3, UPT, UPT, UPT, UPT, 0x80, 0x8 ;  /* 0x000000000008789c */ /* 0x000fe40003f6f070 */
[----:B---3--:R-:W-:-:S04]  /*0410*/  UISETP.NE.U32.AND UP0, UPT, UR4, URZ, UPT ;  /* 0x000000ff0400728c */ /* 0x008fc8000bf05070 */
[----:B------:R-:W-:-:S04]  /*0420*/  UISETP.NE.AND.EX UP0, UPT, UR5, URZ, UPT, UP0 ;  /* 0x000000ff0500728c */ /* 0x000fc8000bf05300 */
[----:B------:R-:W-:-:S04]  /*0430*/  UISETP.EQ.OR.EX UP2, UPT, UR9, URZ, !UP0, UP1 ;  /* 0x000000ff0900728c */ /* 0x000fc8000c742710 */
[----:B------:R-:W-:-:S06]  /*0440*/  UP2UR UR4, UPR, URZ, 0x4 ;  /* 0x00000004ff047883 */ /* 0x000fcc0008000000 */
[----:B------:R-:W-:Y:S01]  /*0450*/  MOV R85, UR4 ;  /* 0x0000000400557c02 */ /* 0x000fe20008000f00 */
[----:B------:R-:W-:Y:S06]  /*0460*/  BRA.U !UP2, `(.L_x_8) ;  /* 0x000000010a207547 */ /* 0x000fec000b800000 */
[----:B------:R-:W-:Y:S01]  /*0470*/  UISETP.NE.U32.AND UP1, UPT, UR8, URZ, UPT ;  /* 0x000000ff0800728c */ /* 0x000fe2000bf25070 */
[----:B-----5:R-:W-:Y:S01]  /*0480*/  FSETP.NEU.AND P0, PT, R41, RZ, PT ;  /* 0x000000ff2900720b */ /* 0x020fe20003f0d000 */
[----:B------:R-:W-:Y:S02]  /*0490*/  USEL UR4, URZ, 0xffffffff, UP0 ;  /* 0xffffffffff047887 */ /* 0x000fe40008000000 */
[----:B------:R-:W-:-:S10]  /*04a0*/  UISETP.NE.AND.EX UP1, UPT, UR9, URZ, UPT, UP1 ;  /* 0x000000ff0900728c */ /* 0x000fd4000bf25310 */
[----:B------:R-:W-:Y:S01]  /*04b0*/  VOTEU.ANY UP0, P0 ;  /* 0x0000000000ff7886 */ /* 0x000fe20000000100 */
[----:B------:R-:W-:-:S04]  /*04c0*/  @!UP1 USEL UR4, URZ, 0xffffffff, UP0 ;  /* 0xffffffffff049887 */ /* 0x000fc80008000000 */
[----:B------:R-:W-:-:S04]  /*04d0*/  ULOP3.LUT UR4, UR4, 0x1, URZ, 0xc0, !UPT ;  /* 0x0000000104047892 */ /* 0x000fc8000f8ec0ff */
[----:B------:R-:W-:-:S11]  /*04e0*/  UISETP.NE.U32.AND UP3, UPT, UR4, 0x1, UPT ;  /* 0x000000010400788c */ /* 0x000fd6000bf65070 */
.L_x_8:
[----:B-1----:R-:W1:Y:S01]  /*04f0*/  SHFL.IDX PT, R2, R82, RZ, 0x1f ;  /* 0x00001fff52027589 */ /* 0x002e6200000e0000 */
[----:B------:R-:W-:-:S04]  /*0500*/  UISETP.NE.AND UP0, UPT, UR17, 0x2, UPT ;  /* 0x000000021100788c */ /* 0x000fc8000bf05270 */
[----:B------:R-:W-:Y:S01]  /*0510*/  USEL UR48, URZ, 0x1, UP0 ;  /* 0x00000001ff307887 */ /* 0x000fe20008000000 */
[----:B-1----:R-:W-:-:S13]  /*0520*/  ISETP.NE.AND P0, PT, R2, RZ, PT ;  /* 0x000000ff0200720c */ /* 0x002fda0003f05270 */
[----:B------:R-:W-:Y:S05]  /*0530*/  @P0 BRA `(.L_x_9) ;  /* 0x0000000000580947 */ /* 0x000fea0003800000 */
[----:B------:R-:W1:Y:S01]  /*0540*/  S2UR UR4, SR_CgaCtaId ;  /* 0x00000000000479c3 */ /* 0x000e620000008800 */
[----:B------:R-:W-:Y:S01]  /*0550*/  UMOV UR5, 0x400 ;  /* 0x0000040000057882 */ /* 0x000fe20000000000 */
[----:B------:R-:W-:Y:S01]  /*0560*/  UMOV UR8, 0x1 ;  /* 0x0000000100087882 */ /* 0x000fe20000000000 */
[----:B------:R-:W-:Y:S01]  /*0570*/  UMOV UR6, 0x4 ;  /* 0x0000000400067882 */ /* 0x000fe20000000000 */
[----:B------:R-:W-:-:S04]  /*0580*/  UIADD3 UR8, UPT, UPT, -UR8, 0x100000, URZ ;  /* 0x0010000008087890 */ /* 0x000fc8000fffe1ff */
[----:B------:R-:W-:Y:S02]  /*0590*/  USHF.L.U32 UR9, UR8, 0xb, URZ ;  /* 0x0000000b08097899 */ /* 0x000fe400080006ff */
[----:B------:R-:W-:Y:S02]  /*05a0*/  USHF.L.U32 UR8, UR8, 0x1, URZ ;  /* 0x0000000108087899 */ /* 0x000fe400080006ff */
[----:B------:R-:W-:-:S04]  /*05b0*/  UIADD3 UR6, UPT, UPT, -UR6, 0x100000, URZ ;  /* 0x0010000006067890 */ /* 0x000fc8000fffe1ff */
[----:B------:R-:W-:Y:S02]  /*05c0*/  USHF.L.U32 UR7, UR6, 0xb, URZ ;  /* 0x0000000b06077899 */ /* 0x000fe400080006ff */
[----:B------:R-:W-:Y:S01]  /*05d0*/  USHF.L.U32 UR6, UR6, 0x1, URZ ;  /* 0x0000000106067899 */ /* 0x000fe200080006ff */
[----:B------:R-:W-:Y:S01]  /*05e0*/  ELECT P0, URZ, PT ;  /* 0x0000000000ff782f */ /* 0x000fe20003800000 */
[----:B-1----:R-:W-:Y:S01]  /*05f0*/  ULEA UR4, UR4, UR5, 0x18 ;  /* 0x0000000504047291 */ /* 0x002fe2000f8ec0ff */
[----:B------:R-:W1:Y:S11]  /*0600*/  FENCE.VIEW.ASYNC.S ;  /* 0x00000000000073c6 */ /* 0x000e760000000000 */
[----:B-1----:R1:W3:Y:S01]  /*0610*/  SYNCS.EXCH.64 URZ, [UR4], UR8 ;  /* 0x0000000804ff75b2 */ /* 0x0022e20008000100 */
[----:B------:R1:W4:Y:S01]  /*0620*/  SYNCS.EXCH.64 URZ, [UR4+0x20], UR6 ;  /* 0x0000200604ff75b2 */ /* 0x0003220008000100 */
[----:B------:R1:W1:Y:S01]  /*0630*/  SYNCS.EXCH.64 URZ, [UR4+0x8], UR8 ;  /* 0x0000080804ff75b2 */ /* 0x0002620008000100 */
[----:B------:R1:W1:Y:S01]  /*0640*/  SYNCS.EXCH.64 URZ, [UR4+0x28], UR6 ;  /* 0x0000280604ff75b2 */ /* 0x0002620008000100 */
[----:B------:R1:W1:Y:S01]  /*0650*/  SYNCS.EXCH.64 URZ, [UR4+0x10], UR8 ;  /* 0x0000100804ff75b2 */ /* 0x0002620008000100 */
[----:B------:R1:W1:Y:S01]  /*0660*/  SYNCS.EXCH.64 URZ, [UR4+0x30], UR6 ;  /* 0x0000300604ff75b2 */ /* 0x0002620008000100 */
[----:B------:R1:W1:Y:S01]  /*0670*/  SYNCS.EXCH.64 URZ, [UR4+0x18], UR8 ;  /* 0x0000180804ff75b2 */ /* 0x0002620008000100 */
[----:B------:R1:W1:Y:S01]  /*0680*/  SYNCS.EXCH.64 URZ, [UR4+0x38], UR6 ;  /* 0x0000380604ff75b2 */ /* 0x0002620008000100 */
[----:B------:R-:W-:Y:S01]  /*0690*/  NOP ;  /* 0x0000000000007918 */ /* 0x000fe20000000000 */
.L_x_9:
[----:B------:R-:W2:Y:S01]  /*06a0*/  SHFL.IDX PT, R2, R82, RZ, 0x1f ;  /* 0x00001fff52027589 */ /* 0x000ea200000e0000 */
[----:B------:R-:W-:Y:S01]  /*06b0*/  NOP ;  /* 0x0000000000007918 */ /* 0x000fe20000000000 */
[----:B--2---:R-:W-:-:S13]  /*06c0*/  ISETP.NE.AND P0, PT, R2, 0x1, PT ;  /* 0x000000010200780c */ /* 0x004fda0003f05270 */
[----:B------:R-:W-:Y:S05]  /*06d0*/  @P0 BRA `(.L_x_10) ;  /* 0x0000000000580947 */ /* 0x000fea0003800000 */
[----:B-1----:R-:W1:Y:S01]  /*06e0*/  S2UR UR4, SR_CgaCtaId ;  /* 0x00000000000479c3 */ /* 0x002e620000008800 */
        /* <DEDUP_REMOVED lines=12> */
[----:B-1----:R2:W1:Y:S01]  /*07b0*/  SYNCS.EXCH.64 URZ, [UR4+0x40], UR8 ;  /* 0x0000400804ff75b2 */ /* 0x0024620008000100 */
[----:B------:R2:W1:Y:S01]  /*07c0*/  SYNCS.EXCH.64 URZ, [UR4+0x60], UR6 ;  /* 0x0000600604ff75b2 */ /* 0x0004620008000100 */
[----:B------:R2:W1:Y:S01]  /*07d0*/  SYNCS.EXCH.64 URZ, [UR4+0x48], UR8 ;  /* 0x0000480804ff75b2 */ /* 0x0004620008000100 */
[----:B------:R2:W1:Y:S01]  /*07e0*/  SYNCS.EXCH.64 URZ, [UR4+0x68], UR6 ;  /* 0x0000680604ff75b2 */ /* 0x0004620008000100 */
[----:B------:R2:W1:Y:S01]  /*07f0*/  SYNCS.EXCH.64 URZ, [UR4+0x50], UR8 ;  /* 0x0000500804ff75b2 */ /* 0x0004620008000100 */
[----:B------:R2:W1:Y:S01]  /*0800*/  SYNCS.EXCH.64 URZ, [UR4+0x70], UR6 ;  /* 0x0000700604ff75b2 */ /* 0x0004620008000100 */
[----:B------:R2:W1:Y:S01]  /*0810*/  SYNCS.EXCH.64 URZ, [UR4+0x58], UR8 ;  /* 0x0000580804ff75b2 */ /* 0x0004620008000100 */
[----:B------:R2:W1:Y:S02]  /*0820*/  SYNCS.EXCH.64 URZ, [UR4+0x78], UR6 ;  /* 0x0000780604ff75b2 */ /* 0x0004640008000100 */
[----:B--2---:R-:W-:Y:S01]  /*0830*/  NOP ;  /* 0x0000000000007918 */ /* 0x004fe20000000000 */
.L_x_10:
[----:B------:R-:W2:Y:S01]  /*0840*/  SHFL.IDX PT, R2, R82, RZ, 0x1f ;  /* 0x00001fff52027589 */ /* 0x000ea200000e0000 */
[----:B------:R-:W-:Y:S01]  /*0850*/  NOP ;  /* 0x0000000000007918 */ /* 0x000fe20000000000 */
[----:B--2---:R-:W-:-:S13]  /*0860*/  ISETP.NE.AND P0, PT, R2, 0x3, PT ;  /* 0x000000030200780c */ /* 0x004fda0003f05270 */
[----:B------:R-:W-:Y:S05]  /*0870*/  @P0 BRA `(.L_x_11) ;  /* 0x0000000000300947 */ /* 0x000fea0003800000 */
[----:B-1----:R-:W1:Y:S01]  /*0880*/  S2UR UR4, SR_CgaCtaId ;  /* 0x00000000000479c3 */ /* 0x002e620000008800 */
[----:B------:R-:W-:Y:S01]  /*0890*/  UMOV UR6, 0x400 ;  /* 0x0000040000067882 */ /* 0x000fe20000000000 */
[----:B------:R-:W-:Y:S01]  /*08a0*/  UMOV UR5, 0x20 ;  /* 0x0000002000057882 */ /* 0x000fe20000000000 */
[----:B------:R-:W-:Y:S01]  /*08b0*/  ELECT P0, URZ, PT ;  /* 0x0000000000ff782f */ /* 0x000fe20003800000 */
[----:B-1----:R-:W-:Y:S02]  /*08c0*/  ULEA UR6, UR4, UR6, 0x18 ;  /* 0x0000000604067291 */ /* 0x002fe4000f8ec0ff */
[----:B------:R-:W-:-:S04]  /*08d0*/  UIADD3 UR4, UPT, UPT, -UR5, 0x100000, URZ ;  /* 0x0010000005047890 */ /* 0x000fc8000fffe1ff */
[----:B------:R-:W-:Y:S02]  /*08e0*/  USHF.L.U32 UR5, UR4, 0xb, URZ ;  /* 0x0000000b04057899 */ /* 0x000fe400080006ff */
[----:B------:R-:W-:Y:S01]  /*08f0*/  USHF.L.U32 UR4, UR4, 0x1, URZ ;  /* 0x0000000104047899 */ /* 0x000fe200080006ff */
[----:B------:R-:W1:Y:S11]  /*0900*/  FENCE.VIEW.ASYNC.S ;  /* 0x00000000000073c6 */ /* 0x000e760000000000 */
[----:B-1----:R2:W1:Y:S01]  /*0910*/  SYNCS.EXCH.64 URZ, [UR6+0x80], UR4 ;  /* 0x0000800406ff75b2 */ /* 0x0024620008000100 */
[----:B------:R2:W1:Y:S02]  /*0920*/  SYNCS.EXCH.64 URZ, [UR6+0x88], UR4 ;  /* 0x0000880406ff75b2 */ /* 0x0004640008000100 */
[----:B--2---:R-:W-:Y:S01]  /*0930*/  NOP ;  /* 0x0000000000007918 */ /* 0x004fe20000000000 */
.L_x_11:
[----:B------:R-:W2:Y:S01]  /*0940*/  SHFL.IDX PT, R2, R82, RZ, 0x1f ;  /* 0x00001fff52027589 */ /* 0x000ea200000e0000 */
[----:B------:R-:W-:Y:S01]  /*0950*/  NOP ;  /* 0x0000000000007918 */ /* 0x000fe20000000000 */
[----:B--2---:R-:W-:-:S13]  /*0960*/  ISETP.NE.AND P0, PT, R2, 0x4, PT ;  /* 0x000000040200780c */ /* 0x004fda0003f05270 */
[----:B------:R-:W-:Y:S05]  /*0970*/  @P0 BRA `(.L_x_12) ;  /* 0x00000000004c0947 */ /* 0x000fea0003800000 */
[----:B-1----:R-:W1:Y:S01]  /*0980*/  S2UR UR6, SR_CgaCtaId ;  /* 0x00000000000679c3 */ /* 0x002e620000008800 */
[----:B------:R-:W-:Y:S01]  /*0990*/  UMOV UR4, 0x3a0 ;  /* 0x000003a000047882 */ /* 0x000fe20000000000 */
[----:B------:R-:W-:Y:S01]  /*09a0*/  UMOV UR5, 0x400 ;  /* 0x0000040000057882 */ /* 0x000fe20000000000 */
[----:B------:R-:W-:Y:S01]  /*09b0*/  USEL UR4, UR4, 0x320, UP3 ;  /* 0x0000032004047887 */ /* 0x000fe20009800000 */
[----:B------:R-:W-:Y:S01]  /*09c0*/  UMOV UR8, 0x1 ;  /* 0x0000000100087882 */ /* 0x000fe20000000000 */
[----:B------:R-:W-:Y:S01]  /*09d0*/  ELECT P0, URZ, PT ;  /* 0x0000000000ff782f */ /* 0x000fe20003800000 */
[----:B------:R-:W-:-:S04]  /*09e0*/  UIADD3 UR8, UPT, UPT, -UR8, 0x100000, URZ ;  /* 0x0010000008087890 */ /* 0x000fc8000fffe1ff */
[----:B------:R-:W-:Y:S02]  /*09f0*/  USHF.L.U32 UR9, UR8, 0xb, URZ ;  /* 0x0000000b08097899 */ /* 0x000fe400080006ff */
[----:B------:R-:W-:Y:S02]  /*0a00*/  USHF.L.U32 UR8, UR8, 0x1, URZ ;  /* 0x0000000108087899 */ /* 0x000fe400080006ff */
[----:B-1----:R-:W-:Y:S02]  /*0a10*/  ULEA UR6, UR6, UR5, 0x18 ;  /* 0x0000000506067291 */ /* 0x002fe4000f8ec0ff */
[----:B------:R-:W-:-:S04]  /*0a20*/  UIADD3 UR4, UPT, UPT, -UR4, 0x100000, URZ ;  /* 0x0010000004047890 */ /* 0x000fc8000fffe1ff */
[----:B------:R-:W-:Y:S02]  /*0a30*/  USHF.L.U32 UR5, UR4, 0xb, URZ ;  /* 0x0000000b04057899 */ /* 0x000fe400080006ff */
[----:B------:R-:W-:Y:S01]  /*0a40*/  USHF.L.U32 UR4, UR4, 0x1, URZ ;  /* 0x0000000104047899 */ /* 0x000fe200080006ff */
[----:B------:R-:W1:Y:S03]  /*0a50*/  FENCE.VIEW.ASYNC.S ;  /* 0x00000000000073c6 */ /* 0x000e660000000000 */
[----:B-1----:R2:W1:Y:S08]  /*0a60*/  SYNCS.EXCH.64 URZ, [UR6+0x90], UR8 ;  /* 0x0000900806ff75b2 */ /* 0x0024700008000100 */
[----:B------:R2:W1:Y:S01]  /*0a70*/  SYNCS.EXCH.64 URZ, [UR6+0xa0], UR4 ;  /* 0x0000a00406ff75b2 */ /* 0x0004620008000100 */
[----:B------:R2:W1:Y:S01]  /*0a80*/  SYNCS.EXCH.64 URZ, [UR6+0x98], UR8 ;  /* 0x0000980806ff75b2 */ /* 0x0004620008000100 */
[----:B------:R2:W1:Y:S02]  /*0a90*/  SYNCS.EXCH.64 URZ, [UR6+0xa8], UR4 ;  /* 0x0000a80406ff75b2 */ /* 0x0004640008000100 */
[----:B--2---:R-:W-:Y:S01]  /*0aa0*/  NOP ;  /* 0x0000000000007918 */ /* 0x004fe20000000000 */
.L_x_12:
        /* <DEDUP_REMOVED lines=26> */
.L_x_13:
[----:B------:R-:W2:Y:S01]  /*0c50*/  SHFL.IDX PT, R2, R82, RZ, 0x1f ;  /* 0x00001fff52027589 */ /* 0x000ea200000e0000 */
[----:B------:R-:W-:Y:S01]  /*0c60*/  NOP ;  /* 0x0000000000007918 */ /* 0x000fe20000000000 */
[----:B--2---:R-:W-:-:S13]  /*0c70*/  ISETP.NE.AND P0, PT, R2, 0x3, PT ;  /* 0x000000030200780c */ /* 0x004fda0003f05270 */
[----:B------:R-:W-:Y:S05]  /*0c80*/  @P0 BRA `(.L_x_14) ;  /* 0x0000000000380947 */ /* 0x000fea0003800000 */
[----:B------:R-:W2:Y:S01]  /*0c90*/  S2UR UR5, SR_CgaCtaId ;  /* 0x00000000000579c3 */ /* 0x000ea20000008800 */
[----:B-1----:R-:W-:Y:S01]  /*0ca0*/  UMOV UR4, 0x400 ;  /* 0x0000040000047882 */ /* 0x002fe20000000000 */
[----:B------:R-:W-:Y:S01]  /*0cb0*/  UMOV UR6, 0x20 ;  /* 0x0000002000067882 */ /* 0x000fe20000000000 */
[----:B------:R-:W-:Y:S01]  /*0cc0*/  ELECT P0, URZ, PT ;  /* 0x0000000000ff782f */ /* 0x000fe20003800000 */
[----:B------:R-:W-:-:S04]  /*0cd0*/  UIADD3 UR6, UPT, UPT, -UR6, 0x100000, URZ ;  /* 0x0010000006067890 */ /* 0x000fc8000fffe1ff */
[----:B------:R-:W-:Y:S02]  /*0ce0*/  USHF.L.U32 UR7, UR6, 0xb, URZ ;  /* 0x0000000b06077899 */ /* 0x000fe400080006ff */
[----:B------:R-:W-:Y:S02]  /*0cf0*/  USHF.L.U32 UR6, UR6, 0x1, URZ ;  /* 0x0000000106067899 */ /* 0x000fe400080006ff */
[----:B--2---:R-:W-:Y:S01]  /*0d00*/  ULEA UR4, UR5, UR4, 0x18 ;  /* 0x0000000405047291 */ /* 0x004fe2000f8ec0ff */
[----:B------:R-:W1:Y:S11]  /*0d10*/  FENCE.VIEW.ASYNC.S ;  /* 0x00000000000073c6 */ /* 0x000e760000000000 */
[----:B-1----:R2:W1:Y:S01]  /*0d20*/  SYNCS.EXCH.64 URZ, [UR4+0xf0], UR6 ;  /* 0x0000f00604ff75b2 */ /* 0x0024620008000100 */
[----:B------:R2:W1:Y:S01]  /*0d30*/  SYNCS.EXCH.64 URZ, [UR4+0x100], UR6 ;  /* 0x0001000604ff75b2 */ /* 0x0004620008000100 */
[----:B------:R2:W1:Y:S01]  /*0d40*/  SYNCS.EXCH.64 URZ, [UR4+0xf8], UR6 ;  /* 0x0000f80604ff75b2 */ /* 0x0004620008000100 */
[----:B------:R2:W1:Y:S02]  /*0d50*/  SYNCS.EXCH.64 URZ, [UR4+0x108], UR6 ;  /* 0x0001080604ff75b2 */ /* 0x0004640008000100 */
[----:B--2---:R-:W-:Y:S01]  /*0d60*/  NOP ;  /* 0x0000000000007918 */ /* 0x004fe20000000000 */
.L_x_14:
[----:B-1----:R-:W1:Y:S01]  /*0d70*/  LDCU UR4, c[0x0][0x36c] ;  /* 0x00006d80ff0477ac */ /* 0x002e620008000800 */
[----:B------:R-:W-:Y:S01]  /*0d80*/  ISETP.NE.OR P3, PT, R0, 0x2, !P3 ;  /* 0x000000020000780c */ /* 0x000fe20005f65670 */
[----:B------:R-:W-:Y:S01]  /*0d90*/  NOP ;  /* 0x0000000000007918 */ /* 0x000fe20000000000 */
[----:B------:R-:W-:Y:S01]  /*0da0*/  LOP3.LUT R0, R94, 0x1f, RZ, 0xc0, !PT ;  /* 0x0000001f5e007812 */ /* 0x000fe200078ec0ff */
[----:B------:R-:W-:Y:S02]  /*0db0*/  UISETP.NE.AND UP4, UPT, UR17, URZ, UPT ;  /* 0x000000ff1100728c */ /* 0x000fe4000bf85270 */
[----:B-1----:R-:W-:-:S09]  /*0dc0*/  UISETP.EQ.U32.AND UP5, UPT, UR4, 0x1, UPT ;  /* 0x000000010400788c */ /* 0x002fd2000bfa2070 */
[----:B------:R-:W-:Y:S05]  /*0dd0*/  BRA.U !UP5, `(.L_x_15) ;  /* 0x000000010d087547 */ /* 0x000fea000b800000 */
[----:B---34-:R-:W-:Y:S01]  /*0de0*/  UCGABAR_ARV ;  /* 0x00000000000079c7 */ /* 0x018fe20008000000 */
[----:B------:R-:W-:Y:S05]  /*0df0*/  BRA `(.L_x_16) ;  /* 0x0000000000047947 */ /* 0x000fea0003800000 */
.L_x_15:
[----:B---34-:R-:W-:Y:S01]  /*0e00*/  NOP ;  /* 0x0000000000007918 */ /* 0x018fe20000000000 */
.L_x_16:
[----:B------:R-:W1:Y:S01]  /*0e10*/  S2UR UR8, SR_CTAID.X ;  /* 0x00000000000879c3 */ /* 0x000e620000002500 */
[----:B------:R-:W-:-:S05]  /*0e20*/  CS2R.32 R84, SR_CgaSize ;  /* 0x0000000000547805 */ /* 0x000fca0000008a00 */
[----:B------:R-:W-:-:S05]  /*0e30*/  IMAD R84, R84, -0xa0, RZ ;  /* 0xffffff6054547824 */ /* 0x000fca00078e02ff */
[----:B------:R-:W-:-:S14]  /*0e40*/  R2UR UR5, R84 ;  /* 0x00000000540572ca */ /* 0x000fdc00000e0000 */
[----:B------:R-:W2:Y:S01]  /*0e50*/  LDCU UR5, c[0x0][UR5+0x2b0] ;  /* 0x00005600050577ac */ /* 0x000ea20008000800 */
[----:B------:R-:W-:-:S05]  /*0e60*/  CS2R.32 R84, SR_CgaSize ;  /* 0x0000000000547805 */ /* 0x000fca0000008a00 */
[----:B------:R-:W-:-:S05]  /*0e70*/  IMAD R84, R84, -0xa0, RZ ;  /* 0xffffff6054547824 */ /* 0x000fca00078e02ff */
[----:B------:R-:W-:-:S14]  /*0e80*/  R2UR UR4, R84 ;  /* 0x00000000540472ca */ /* 0x000fdc00000e0000 */
[----:B------:R-:W3:Y:S01]  /*0e90*/  LDCU UR4, c[0x0][UR4+0x2b4] ;  /* 0x00005680040477ac */ /* 0x000ee20008000800 */
[----:B------:R-:W4:Y:S01]  /*0ea0*/  S2UR UR7, SR_CTAID.Y ;  /* 0x00000000000779c3 */ /* 0x000f220000002600 */
[----:B------:R-:W-:-:S05]  /*0eb0*/  CS2R.32 R84, SR_CgaSize ;  /* 0x0000000000547805 */ /* 0x000fca0000008a00 */
[----:B------:R-:W-:-:S05]  /*0ec0*/  IMAD R84, R84, -0xa0, RZ ;  /* 0xffffff6054547824 */ /* 0x000fca00078e02ff */
[----:B------:R-:W-:-:S14]  /*0ed0*/  R2UR UR9, R84 ;  /* 0x00000000540972ca */ /* 0x000fdc00000e0000 */
[----:B------:R-:W3:Y:S01]  /*0ee0*/  LDCU UR9, c[0x0][UR9+0x2a0] ;  /* 0x00005400090977ac */ /* 0x000ee20008000800 */
[----:B------:R-:W-:-:S05]  /*0ef0*/  CS2R.32 R84, SR_CgaSize ;  /* 0x0000000000547805 */ /* 0x000fca0000008a00 */
[----:B------:R-:W-:-:S05]  /*0f00*/  IMAD R84, R84, -0xa0, RZ ;  /* 0xffffff6054547824 */ /* 0x000fca00078e02ff */
[----:B------:R-:W-:-:S14]  /*0f10*/  R2UR UR10, R84 ;  /* 0x00000000540a72ca */ /* 0x000fdc00000e0000 */
[----:B------:R-:W3:Y:S01]  /*0f20*/  LDCU UR10, c[0x0][UR10+0x2a4] ;  /* 0x000054800a0a77ac */ /* 0x000ee20008000800 */
[----:B------:R-:W3:Y:S01]  /*0f30*/  S2UR UR11, SR_CgaCtaId ;  /* 0x00000000000b79c3 */ /* 0x000ee20000008800 */
[----:B------:R-:W3:Y:S01]  /*0f40*/  LDCU UR21, c[0x0][0xb24] ;  /* 0x00016480ff1577ac */ /* 0x000ee20008000800 */
[----:B------:R-:W3:Y:S01]  /*0f50*/  LDCU UR42, c[0x0][0xb24] ;  /* 0x00016480ff2a77ac */ /* 0x000ee20008000800 */
[----:B-1----:R-:W-:-:S05]  /*0f60*/  I2FP.F32.U32 R3, UR8 ;  /* 0x0000000800037c45 */ /* 0x002fca0008201000 */
[----:B------:R-:W1:Y:S01]  /*0f70*/  S2UR UR36, SR_CTAID.Z ;  /* 0x00000000002479c3 */ /* 0x000e620000002700 */
[----:B------:R-:W1:Y:S01]  /*0f80*/  LDCU UR27, c[0x0][0xb30] ;  /* 0x00016600ff1b77ac */ /* 0x000e620008000800 */
[----:B--2---:R-:W-:Y:S01]  /*0f90*/  FMUL R3, R3, UR5 ;  /* 0x0000000503037c20 */ /* 0x004fe20008400000 */
[----:B------:R-:W-:Y:S01]  /*0fa0*/  UMOV UR16, UR8 ;  /* 0x0000000800107c82 */ /* 0x000fe20008000000 */
[----:B----4-:R-:W-:Y:S01]  /*0fb0*/  I2FP.F32.U32 R2, UR7 ;  /* 0x0000000700027c45 */ /* 0x010fe20008201000 */
[----:B------:R-:W-:-:S03]  /*0fc0*/  UMOV UR20, UR7 ;  /* 0x0000000700147c82 */ /* 0x000fc60008000000 */
[----:B------:R-:W2:Y:S01]  /*0fd0*/  F2I.U32.TRUNC.NTZ R3, R3 ;  /* 0x0000000300037305 */ /* 0x000ea2000020f000 */
[----:B---3--:R-:W-:Y:S01]  /*0fe0*/  UISETP.GE.AND UP2, UPT, UR21, 0x1, UPT ;  /* 0x000000011500788c */ /* 0x008fe2000bf46270 */
[----:B------:R-:W-:Y:S01]  /*0ff0*/  FMUL R2, R2, UR4 ;  /* 0x0000000402027c20 */ /* 0x000fe20008400000 */
[----:B------:R-:W-:-:S05]  /*1000*/  USHF.L.U32 UR28, UR11, 0xa, URZ ;  /* 0x0000000a0b1c7899 */ /* 0x000fca00080006ff */
[----:B------:R-:W3:Y:S01]  /*1010*/  F2I.U32.TRUNC.NTZ R2, R2 ;  /* 0x0000000200027305 */ /* 0x000ee2000020f000 */
[----:B--2---:R-:W-:Y:S02]  /*1020*/  R2UR UR4, R3 ;  /* 0x00000000030472ca */ /* 0x004fe400000e0000 */
[----:B---3--:R-:W-:Y:S02]  /*1030*/  R2UR UR6, R2 ;  /* 0x00000000020672ca */ /* 0x008fe400000e0000 */
[----:B------:R-:W-:-:S09]  /*1040*/  PRMT R2, RZ, 0x7610, R2 ;  /* 0x00007610ff027816 */ /* 0x000fd20000000002 */
[----:B------:R-:W-:-:S04]  /*1050*/  UIADD3 UR5, UPT, UPT, -UR4, URZ, URZ ;  /* 0x000000ff04057290 */ /* 0x000fc8000fffe1ff */
[----:B------:R-:W-:Y:S02]  /*1060*/  UIMAD UR5, UR9, UR5, UR8 ;  /* 0x00000005090572a4 */ /* 0x000fe4000f8e0208 */
[----:B------:R-:W-:-:S04]  /*1070*/  UIADD3 UR4, UPT, UPT, -UR6, URZ, URZ ;  /* 0x000000ff06047290 */ /* 0x000fc8000fffe1ff */
[----:B------:R-:W-:Y:S01]  /*1080*/  IMAD.U32 R84, RZ, RZ, UR5 ;  /* 0x00000005ff547e24 */ /* 0x000fe2000f8e00ff */
[----:B------:R-:W-:-:S06]  /*1090*/  UIMAD UR4, UR10, UR4, UR7 ;  /* 0x000000040a0472a4 */ /* 0x000fcc000f8e0207 */
[----:B------:R-:W-:Y:S01]  /*10a0*/  IMAD.U32 R83, RZ, RZ, UR4 ;  /* 0x00000004ff537e24 */ /* 0x000fe2000f8e00ff */
[----:B-1----:R-:W-:Y:S06]  /*10b0*/  BRA.U UP4, `(.L_x_17) ;  /* 0x0000000104487547 */ /* 0x002fec000b800000 */
[----:B------:R-:W-:Y:S02]  /*10c0*/  R2UR UR4, R83 ;  /* 0x00000000530472ca */ /* 0x000fe400000e0000 */
[----:B------:R-:W-:-:S11]  /*10d0*/  R2UR UR6, R84 ;  /* 0x00000000540672ca */ /* 0x000fd600000e0000 */
[----:B------:R-:W-:Y:S02]  /*10e0*/  UISETP.NE.AND UP0, UPT, UR4, URZ, UPT ;  /* 0x000000ff0400728c */ /* 0x000fe4000bf05270 */
[----:B------:R-:W-:Y:S02]  /*10f0*/  UISETP.NE.AND UP1, UPT, UR4, 0x1, UPT ;  /* 0x000000010400788c */ /* 0x000fe4000bf25270 */
[----:B------:R-:W-:Y:S02]  /*1100*/  UISETP.EQ.OR UP0, UPT, UR6, URZ, !UP0 ;  /* 0x000000ff0600728c */ /* 0x000fe4000c702670 */
[----:B------:R-:W-:Y:S02]  /*1110*/  USEL UR5, URZ, 0x2, UP1 ;  /* 0x00000002ff057887 */ /* 0x000fe40008800000 */
[----:B------:R-:W-:Y:S02]  /*1120*/  USEL UR8, URZ, 0x1, !UP0 ;  /* 0x00000001ff087887 */ /* 0x000fe4000c000000 */
[----:B------:R-:W-:-:S02]  /*1130*/  UISETP.NE.AND UP0, UPT, UR4, 0x2, UPT ;  /* 0x000000020400788c */ /* 0x000fc4000bf05270 */
[----:B------:R-:W-:Y:S02]  /*1140*/  UISETP.NE.AND UP1, UPT, UR4, 0x3, UPT ;  /* 0x000000030400788c */ /* 0x000fe4000bf25270 */
[----:B------:R-:W-:Y:S02]  /*1150*/  USEL UR4, URZ, 0x4, UP0 ;  /* 0x00000004ff047887 */ /* 0x000fe40008000000 */
[----:B------:R-:W-:Y:S02]  /*1160*/  UISETP.NE.AND UP0, UPT, UR6, URZ, UPT ;  /* 0x000000ff0600728c */ /* 0x000fe4000bf05270 */
[----:B------:R-:W-:Y:S02]  /*1170*/  USEL UR6, URZ, 0x8, UP1 ;  /* 0x00000008ff067887 */ /* 0x000fe40008800000 */
[----:B------:R-:W-:Y:S02]  /*1180*/  USEL UR7, UR5, 0x2, UP0 ;  /* 0x0000000205077887 */ /* 0x000fe40008000000 */
[----:B------:R-:W-:-:S02]  /*1190*/  USEL UR4, UR4, 0x4, UP0 ;  /* 0x0000000404047887 */ /* 0x000fc40008000000 */
[----:B------:R-:W-:Y:S02]  /*11a0*/  USEL UR5, UR6, 0x8, UP0 ;  /* 0x0000000806057887 */ /* 0x000fe40008000000 */
[----:B------:R-:W-:-:S04]  /*11b0*/  UIADD3 UR4, UPT, UPT, UR4, UR7, UR8 ;  /* 0x0000000704047290 */ /* 0x000fc8000fffe008 */
[----:B------:R-:W-:-:S06]  /*11c0*/  UIADD3 UR4, UPT, UPT, UR4, UR5, URZ ;  /* 0x0000000504047290 */ /* 0x000fcc000fffe0ff */
[----:B------:R-:W-:Y:S02]  /*11d0*/  IMAD.U32 R2, RZ, RZ, UR4 ;  /* 0x00000004ff027e24 */ /* 0x000fe4000f8e00ff */
.L_x_17:
[----:B------:R-:W-:Y:S05]  /*11e0*/  BRA.U !UP2, `(.L_x_18) ;  /* 0x000000010ad47547 */ /* 0x000fea000b800000 */
[----:B------:R-:W1:Y:S01]  /*11f0*/  LDCU.128 UR12, c[0x0][0xb10] ;  /* 0x00016200ff0c77ac */ /* 0x000e620008000c00 */
[----:B------:R-:W2:Y:S01]  /*1200*/  LDCU UR6, c[0x0][0x370] ;  /* 0x00006e00ff0677ac */ /* 0x000ea20008000800 */
[----:B------:R-:W3:Y:S01]  /*1210*/  LDCU UR5, c[0x0][0x374] ;  /* 0x00006e80ff0577ac */ /* 0x000ee20008000800 */
[----:B------:R-:W4:Y:S01]  /*1220*/  LDCU UR26, c[0x0][0xb0c] ;  /* 0x00016180ff1a77ac */ /* 0x000f220008000800 */
[----:B------:R-:W4:Y:S01]  /*1230*/  LDCU UR4, c[0x0][0xb20] ;  /* 0x00016400ff0477ac */ /* 0x000f220008000800 */
[----:B------:R-:W4:Y:S01]  /*1240*/  LDCU.64 UR8, c[0x0][0xb28] ;  /* 0x00016500ff0877ac */ /* 0x000f220008000a00 */
[----:B-1----:R-:W-:Y:S02]  /*1250*/  UISETP.NE.AND UP0, UPT, UR14, 0x1, UPT ;  /* 0x000000010e00788c */ /* 0x002fe4000bf05270 */
[----:B---3--:R-:W-:Y:S02]  /*1260*/  UIMAD.WIDE.U32 UR10, UR5, UR15, URZ ;  /* 0x0000000f050a72a5 */ /* 0x008fe4000f8e00ff */
[----:B--2---:R-:W-:-:S02]  /*1270*/  UIMAD.WIDE.U32 UR22, UR6, UR12, URZ ;  /* 0x0000000c061672a5 */ /* 0x004fc4000f8e00ff */
[----:B----4-:R-:W-:Y:S02]  /*1280*/  UISETP.NE.AND UP1, UPT, UR26, 0x1, UPT ;  /* 0x000000011a00788c */ /* 0x010fe4000bf25270 */
[----:B------:R-:W-:Y:S01]  /*1290*/  UISETP.NE.AND UP2, UPT, UR21, 0x1, UPT ;  /* 0x000000011500788c */ /* 0x000fe2000bf45270 */
[----:B------:R-:W-:Y:S02]  /*12a0*/  UMOV UR10, UR11 ;  /* 0x0000000b000a7c82 */ /* 0x000fe40008000000 */
[----:B------:R-:W-:Y:S01]  /*12b0*/  UMOV UR22, UR23 ;  /* 0x0000001700167c82 */ /* 0x000fe20008000000 */
[----:B------:R-:W-:Y:S02]  /*12c0*/  @UP0 USHF.R.U32.HI UR5, URZ, UR4, UR10 ;  /* 0x00000004ff050299 */ /* 0x000fe4000801160a */
[----:B------:R-:W-:Y:S02]  /*12d0*/  UIMAD.WIDE.U32 UR24, UR20, UR15, URZ ;  /* 0x0000000f141872a5 */ /* 0x000fe4000f8e00ff */
[----:B------:R-:W-:-:S02]  /*12e0*/  UIMAD.WIDE.U32 UR10, UR5, UR8, URZ ;  /* 0x00000008050a72a5 */ /* 0x000fc4000f8e00ff */
[----:B------:R-:W-:Y:S02]  /*12f0*/  @UP1 USHF.R.U32.HI UR6, URZ, UR13, UR22 ;  /* 0x0000000dff061299 */ /* 0x000fe40008011616 */
[----:B------:R-:W-:Y:S02]  /*1300*/  UIMAD.WIDE.U32 UR18, UR16, UR12, URZ ;  /* 0x0000000c101272a5 */ /* 0x000fe4000f8e00ff */
[----:B------:R-:W-:Y:S01]  /*1310*/  UIMAD.WIDE.U32 UR22, UR6, UR8, URZ ;  /* 0x00000008061672a5 */ /* 0x000fe2000f8e00ff */
[----:B------:R-:W-:Y:S01]  /*1320*/  UMOV UR24, UR25 ;  /* 0x0000001900187c82 */ /* 0x000fe20008000000 */
[----:B------:R-:W-:Y:S01]  /*1330*/  UMOV UR10, UR11 ;  /* 0x0000000b000a7c82 */ /* 0x000fe20008000000 */
[----:B------:R-:W-:Y:S02]  /*1340*/  USHF.R.U32.HI UR24, URZ, UR4, UR24 ;  /* 0x00000004ff187299 */ /* 0x000fe40008011618 */
[----:B------:R-:W-:Y:S02]  /*1350*/  @UP2 USHF.R.U32.HI UR5, URZ, UR9, UR10 ;  /* 0x00000009ff052299 */ /* 0x000fe4000801160a */
[----:B------:R-:W-:Y:S01]  /*1360*/  UMOV UR7, UR23 ;  /* 0x0000001700077c82 */ /* 0x000fe20008000000 */
[----:B------:R-:W-:Y:S01]  /*1370*/  UMOV UR18, UR19 ;  /* 0x0000001300127c82 */ /* 0x000fe20008000000 */
[----:B------:R-:W-:-:S02]  /*1380*/  @UP2 USHF.R.U32.HI UR6, URZ, UR9, UR7 ;  /* 0x00000009ff062299 */ /* 0x000fc40008011607 */
[----:B------:R-:W-:Y:S02]  /*1390*/  USHF.R.U32.HI UR18, URZ, UR13, UR18 ;  /* 0x0000000dff127299 */ /* 0x000fe40008011612 */
[----:B------:R-:W-:Y:S02]  /*13a0*/  USEL UR4, UR20, UR24, !UP0 ;  /* 0x0000001814047287 */ /* 0x000fe4000c000000 */
[----:B------:R-:W-:Y:S02]  /*13b0*/  UIMAD UR7, UR5, UR21, URZ ;  /* 0x00000015050772a4 */ /* 0x000fe4000f8e02ff */
[----:B------:R-:W-:Y:S02]  /*13c0*/  USEL UR5, UR16, UR18, !UP1 ;  /* 0x0000001210057287 */ /* 0x000fe4000c800000 */
[----:B------:R-:W-:Y:S02]  /*13d0*/  UIMAD UR12, UR6, UR21, URZ ;  /* 0x00000015060c72a4 */ /* 0x000fe4000f8e02ff */
[----:B------:R-:W-:-:S02]  /*13e0*/  UISETP.GE.AND UP0, UPT, UR4, UR7, UPT ;  /* 0x000000070400728c */ /* 0x000fc4000bf06270 */
[----:B------:R-:W-:Y:S02]  /*13f0*/  UIMAD.WIDE.U32 UR10, UR4, UR8, URZ ;  /* 0x00000008040a72a5 */ /* 0x000fe4000f8e00ff */
[----:B------:R-:W-:Y:S02]  /*1400*/  UISETP.GE.OR UP0, UPT, UR5, UR12, UP0 ;  /* 0x0000000c0500728c */ /* 0x000fe40008706670 */
[----:B------:R-:W-:Y:S02]  /*1410*/  UIMAD.WIDE.U32 UR12, UR5, UR8, URZ ;  /* 0x00000008050c72a5 */ /* 0x000fe4000f8e00ff */
[----:B------:R-:W-:Y:S01]  /*1420*/  UIADD3 UR10, UPT, UPT, -UR4, URZ, URZ ;  /* 0x000000ff040a7290 */ /* 0x000fe2000fffe1ff */
[----:B------:R-:W-:Y:S01]  /*1430*/  UMOV UR8, UR11 ;  /* 0x0000000b00087c82 */ /* 0x000fe20008000000 */
[----:B------:R-:W-:Y:S02]  /*1440*/  UIADD3 UR11, UPT, UPT, -UR5, URZ, URZ ;  /* 0x000000ff050b7290 */ /* 0x000fe4000fffe1ff */
[----:B------:R-:W-:-:S03]  /*1450*/  USHF.R.U32.HI UR8, URZ, UR9, UR8 ;  /* 0x00000009ff087299 */ /* 0x000fc60008011608 */
[----:B------:R-:W-:Y:S01]  /*1460*/  @!UP0 UMOV UR7, UR13 ;  /* 0x0000000d00078c82 */ /* 0x000fe20008000000 */
[----:B------:R-:W-:Y:S02]  /*1470*/  UIMAD UR20, UR14, UR10, UR20 ;  /* 0x0000000a0e1472a4 */ /* 0x000fe4000f8e0214 */
[----:B------:R-:W-:Y:S02]  /*1480*/  USEL UR8, UR4, UR8, !UP2 ;  /* 0x0000000804087287 */ /* 0x000fe4000d000000 */
[----:B------:R-:W-:Y:S02]  /*1490*/  @!UP0 USHF.R.U32.HI UR7, URZ, UR9, UR7 ;  /* 0x00000009ff078299 */ /* 0x000fe40008011607 */
[----:B------:R-:W-:Y:S02]  /*14a0*/  UIADD3 UR9, UPT, UPT, -UR8, URZ, URZ ;  /* 0x000000ff08097290 */ /* 0x000fe4000fffe1ff */
[----:B------:R-:W-:Y:S02]  /*14b0*/  @!UP0 USEL UR7, UR5, UR7, !UP2 ;  /* 0x0000000705078287 */ /* 0x000fe4000d000000 */
[----:B------:R-:W-:-:S02]  /*14c0*/  UIMAD UR9, UR21, UR9, UR4 ;  /* 0x00000009150972a4 */ /* 0x000fc4000f8e0204 */
[----:B------:R-:W-:Y:S02]  /*14d0*/  @!UP0 UIADD3 UR8, UPT, UPT, UR8, -UR7, URZ ;  /* 0x8000000708088290 */ /* 0x000fe4000fffe0ff */
[----:B------:R-:W-:Y:S02]  /*14e0*/  @!UP0 UIMAD UR6, UR9, UR6, UR7 ;  /* 0x00000006090682a4 */ /* 0x000fe4000f8e0207 */
[----:B------:R-:W-:Y:S02]  /*14f0*/  @!UP0 UIMAD UR4, UR8, UR21, UR5 ;  /* 0x00000015080482a4 */ /* 0x000fe4000f8e0205 */
[----:B------:R-:W-:Y:S02]  /*1500*/  UIMAD UR16, UR26, UR11, UR16 ;  /* 0x0000000b1a1072a4 */ /* 0x000fe4000f8e0210 */
[----:B------:R-:W-:Y:S01]  /*1510*/  UIMAD UR20, UR4, UR14, UR20 ;  /* 0x0000000e041472a4 */ /* 0x000fe2000f8e0214 */
[----:B------:R-:W-:Y:S02]  /*1520*/  @!UP0 UMOV UR5, UR6 ;  /* 0x0000000600058c82 */ /* 0x000fe40008000000 */
[----:B------:R-:W-:-:S12]  /*1530*/  UIMAD UR16, UR5, UR26, UR16 ;  /* 0x0000001a051072a4 */ /* 0x000fd8000f8e0210 */
.L_x_18:
[----:B------:R-:W-:Y:S02]  /*1540*/  UISETP.NE.AND UP1, UPT, UR27, 0x1, UPT ;  /* 0x000000011b00788c */ /* 0x000fe4000bf25270 */
[----:B------:R-:W-:Y:S02]  /*1550*/  UISETP.NE.AND UP0, UPT, UR17, 0x2, UPT ;  /* 0x000000021100788c */ /* 0x000fe4000bf05270 */
[----:B------:R-:W-:-:S05]  /*1560*/  ULOP3.LUT UR28, UR28, 0xc00, URZ, 0xc0, !UPT ;  /* 0x00000c001c1c7892 */ /* 0x000fca000f8ec0ff */
[----:B------:R-:W-:Y:S07]  /*1570*/  BRA.U UP1, `(.L_x_19) ;  /* 0x0000000101447547 */ /* 0x000fee000b800000 */
[----:B------:R-:W1:Y:S01]  /*1580*/  LDCU.128 UR8, c[0x0][0xb10] ;  /* 0x00016200ff0877ac */ /* 0x000e620008000c00 */
[----:B------:R-:W2:Y:S01]  /*1590*/  LDCU UR12, c[0x0][0xb0c] ;  /* 0x00016180ff0c77ac */ /* 0x000ea20008000800 */
[----:B------:R-:W3:Y:S01]  /*15a0*/  LDCU UR13, c[0x0][0xb20] ;  /* 0x00016400ff0d77ac */ /* 0x000ee20008000800 */
[----:B-1----:R-:W-:Y:S02]  /*15b0*/  UIMAD.WIDE.U32 UR6, UR16, UR8, URZ ;  /* 0x00000008100672a5 */ /* 0x002fe4000f8e00ff */
[----:B------:R-:W-:Y:S02]  /*15c0*/  UIMAD.WIDE.U32 UR4, UR20, UR11, URZ ;  /* 0x0000000b140472a5 */ /* 0x000fe4000f8e00ff */
[----:B--2---:R-:W-:Y:S02]  /*15d0*/  UISETP.NE.AND UP2, UPT, UR12, 0x1, UPT ;  /* 0x000000010c00788c */ /* 0x004fe4000bf45270 */
[----:B------:R-:W-:Y:S01]  /*15e0*/  UISETP.NE.AND UP1, UPT, UR10, 0x1, UPT ;  /* 0x000000010a00788c */ /* 0x000fe2000bf25270 */
[----:B------:R-:W-:-:S02]  /*15f0*/  UMOV UR6, UR7 ;  /* 0x0000000700067c82 */ /* 0x000fc40008000000 */
[----:B------:R-:W-:Y:S01]  /*1600*/  UMOV UR4, UR5 ;  /* 0x0000000500047c82 */ /* 0x000fe20008000000 */
[----:B------:R-:W-:Y:S02]  /*1610*/  USHF.R.U32.HI UR6, URZ, UR9, UR6 ;  /* 0x00000009ff067299 */ /* 0x000fe40008011606 */
[----:B---3--:R-:W-:Y:S02]  /*1620*/  USHF.R.U32.HI UR4, URZ, UR13, UR4 ;  /* 0x0000000dff047299 */ /* 0x008fe40008011604 */
[----:B------:R-:W-:Y:S02]  /*1630*/  USEL UR5, UR16, UR6, !UP2 ;  /* 0x0000000610057287 */ /* 0x000fe4000d000000 */
[----:B------:R-:W-:-:S04]  /*1640*/  USEL UR4, UR20, UR4, !UP1 ;  /* 0x0000000414047287 */ /* 0x000fc8000c800000 */
[----:B------:R-:W-:Y:S02]  /*1650*/  UIADD3 UR6, UPT, UPT, UR5, -UR4, URZ ;  /* 0x8000000405067290 */ /* 0x000fe4000fffe0ff */
[----:B------:R-:W-:Y:S02]  /*1660*/  UIADD3 UR4, UPT, UPT, -UR5, UR4, URZ ;  /* 0x0000000405047290 */ /* 0x000fe4000fffe1ff */
[----:B------:R-:W-:Y:S02]  /*1670*/  UIMAD UR20, UR6, UR10, UR20 ;  /* 0x0000000a061472a4 */ /* 0x000fe4000f8e0214 */
[----:B------:R-:W-:-:S12]  /*1680*/  UIMAD UR16, UR4, UR12, UR16 ;  /* 0x0000000c041072a4 */ /* 0x000fd8000f8e0210 */
.L_x_19:
[----:B------:R-:W-:Y:S05]  /*1690*/  BRA.U !UP5, `(.L_x_20) ;  /* 0x000000010d0c7547 */ /* 0x000fea000b800000 */
[----:B------:R-:W-:Y:S01]  /*16a0*/  UCGABAR_WAIT ;  /* 0x0000000000007dc7 */ /* 0x000fe20008000000 */
[----:B------:R-:W-:Y:S01]  /*16b0*/  CCTL.IVALL ;  /* 0x00000000ff00798f */ /* 0x000fe20002000000 */
[----:B------:R-:W-:Y:S05]  /*16c0*/  BRA `(.L_x_21) ;  /* 0x0000000000047947 */ /* 0x000fea0003800000 */
.L_x_20:
[----:B------:R-:W-:Y:S06]  /*16d0*/  BAR.SYNC.DEFER_BLOCKING 0x0 ;  /* 0x0000000000007b1d */ /* 0x000fec0000010000 */
.L_x_21:
[----:B------:R-:W-:Y:S05]  /*16e0*/  BRA.U UP0, `(.L_x_22) ;  /* 0x0000001100c47547 */ /* 0x000fea000b800000 */
[----:B------:R-:W1:Y:S01]  /*16f0*/  LDCU UR6, c[0x0][0x38c] ;  /* 0x00007180ff0677ac */ /* 0x000e620008000800 */
[----:B------:R-:W2:Y:S01]  /*1700*/  S2UR UR8, SR_CgaCtaId ;  /* 0x00000000000879c3 */ /* 0x000ea20000008800 */
[----:B------:R-:W-:Y:S01]  /*1710*/  PLOP3.LUT P1, PT, PT, PT, UP3, 0x80, 0x8 ;  /* 0x000000000008781c */ /* 0x000fe20003f2f038 */
[----:B------:R-:W-:Y:S01]  /*1720*/  IMAD.MOV.U32 R12, RZ, RZ, 0x1 ;  /* 0x00000001ff0c7424 */ /* 0x000fe200078e00ff */
[----:B------:R-:W-:Y:S01]  /*1730*/  UMOV UR7, 0x400 ;  /* 0x0000040000077882 */ /* 0x000fe20000000000 */
[----:B------:R-:W-:Y:S01]  /*1740*/  UISETP.NE.AND UP1, UPT, UR17, URZ, UPT ;  /* 0x000000ff1100728c */ /* 0x000fe2000bf25270 */
[----:B------:R-:W-:Y:S02]  /*1750*/  ISETP.EQ.OR P2, PT, R0, RZ, P3 ;  /* 0x000000ff0000720c */ /* 0x000fe40001f42670 */
[----:B------:R-:W-:Y:S02]  /*1760*/  CS2R R10, SRZ ;  /* 0x00000000000a7805 */ /* 0x000fe4000001ff00 */
[----:B------:R-:W-:Y:S01]  /*1770*/  PLOP3.LUT P1, PT, P1, PT, PT, 0x8, 0x80 ;  /* 0x000000000080781c */ /* 0x000fe20000f2e170 */
[----:B------:R-:W-:Y:S01]  /*1780*/  IMAD.MOV.U32 R9, RZ, RZ, RZ ;  /* 0x000000ffff097224 */ /* 0x000fe200078e00ff */
[----:B------:R-:W3:Y:S01]  /*1790*/  LDCU UR40, c[0x0][0x370] ;  /* 0x00006e00ff2877ac */ /* 0x000ee20008000800 */
[----:B------:R-:W-:Y:S01]  /*17a0*/  IMAD.MOV.U32 R8, RZ, RZ, 0x1 ;  /* 0x00000001ff087424 */ /* 0x000fe200078e00ff */
[----:B------:R-:W4:Y:S01]  /*17b0*/  LDCU.64 UR26, c[0x0][0x348] ;  /* 0x00006900ff1a77ac */ /* 0x000f220008000a00 */
[----:B-1----:R-:W-:-:S02]  /*17c0*/  UIADD3 UR5, UPT, UPT, UR6, 0x3f, URZ ;  /* 0x0000003f06057890 */ /* 0x002fc4000fffe0ff */
[----:B------:R-:W-:Y:S02]  /*17d0*/  USHF.R.U32.HI UR45, URZ, 0x6, UR28 ;  /* 0x00000006ff2d7899 */ /* 0x000fe4000801161c */
[----:B------:R-:W-:Y:S02]  /*17e0*/  USHF.R.S32.HI UR4, URZ, 0x1f, UR5 ;  /* 0x0000001fff047899 */ /* 0x000fe40008011405 */
[----:B------:R-:W-:Y:S02]  /*17f0*/  UIADD3 UR46, UPT, UPT, UR6, 0x7e, URZ ;  /* 0x0000007e062e7890 */ /* 0x000fe4000fffe0ff */
[----:B------:R-:W-:Y:S02]  /*1800*/  ULEA.HI UR4, UR4, UR5, URZ, 0x6 ;  /* 0x0000000504047291 */ /* 0x000fe4000f8f30ff */
[----:B------:R-:W-:Y:S02]  /*1810*/  UIADD3 UR5, UPT, UPT, UR6, -0x1, URZ ;  /* 0xffffffff06057890 */ /* 0x000fe4000fffe0ff */
[----:B------:R-:W-:-:S02]  /*1820*/  USHF.R.S32.HI UR43, URZ, 0x6, UR4 ;  /* 0x00000006ff2b7899 */ /* 0x000fc40008011404 */
[----:B------:R-:W-:Y:S02]  /*1830*/  UISETP.GE.U32.AND UP2, UPT, UR5, -0x7f, UPT ;  /* 0xffffff810500788c */ /* 0x000fe4000bf46070 */
[----:B------:R-:W-:Y:S02]  /*1840*/  UISETP.LT.U32.AND UP0, UPT, UR43, 0x4, UPT ;  /* 0x000000042b00788c */ /* 0x000fe4000bf01070 */
[----:B--2---:R-:W-:Y:S02]  /*1850*/  ULEA UR7, UR8, UR7, 0x18 ;  /* 0x0000000708077291 */ /* 0x004fe4000f8ec0ff */
[----:B------:R-:W-:Y:S02]  /*1860*/  USEL UR41, UR43, 0x4, UP0 ;  /* 0x000000042b297887 */ /* 0x000fe40008000000 */
[----:B------:R-:W-:Y:S02]  /*1870*/  ULEA UR29, UR28, UR7, 0x1 ;  /* 0x000000071c1d7291 */ /* 0x000fe4000f8e08ff */
[----:B------:R-:W-:-:S02]  /*1880*/  UIADD3 UR21, UPT, UPT, UR41, -0x1, URZ ;  /* 0xffffffff29157890 */ /* 0x000fc4000fffe0ff */
[----:B------:R-:W-:Y:S01]  /*1890*/  @UP2 UIADD3 UR21, UPT, UPT, UR41, URZ, URZ ;  /* 0x000000ff29152290 */ /* 0x000fe2000fffe0ff */
[----:B------:R-:W1:Y:S01]  /*18a0*/  LDCU UR39, c[0x0][0x374] ;  /* 0x00006e80ff2777ac */ /* 0x000e620008000800 */
[----:B------:R-:W-:Y:S02]  /*18b0*/  USEL UR24, UR48, 0x2, UP1 ;  /* 0x0000000230187887 */ /* 0x000fe40008800000 */
[----:B------:R-:W-:Y:S02]  /*18c0*/  UIADD3 UR29, UPT, UPT, UR29, 0x8800, URZ ;  /* 0x000088001d1d7890 */ /* 0x000fe4000fffe0ff */
[----:B------:R-:W-:Y:S02]  /*18d0*/  UIADD3 UR44, UPT, UPT, UR43, -UR41, URZ ;  /* 0x800000292b2c7290 */ /* 0x000fe4000fffe0ff */
[----:B------:R-:W-:Y:S01]  /*18e0*/  UIADD3 UR21, UPT, UPT, UR21, 0x1, URZ ;  /* 0x0000000115157890 */ /* 0x000fe2000fffe0ff */
[----:B---34-:R-:W-:-:S11]  /*18f0*/  UMOV UR5, URZ ;  /* 0x000000ff00057c82 */ /* 0x018fd60008000000 */
.L_x_42:
[----:B------:R-:W2:Y:S02]  /*1900*/  S2UR UR4, SR_CgaCtaId ;  /* 0x00000000000479c3 */ /* 0x000ea40000008800 */
[----:B--2---:R-:W-:-:S09]  /*1910*/  UISETP.NE.AND UP0, UPT, UR4, URZ, UPT ;  /* 0x000000ff0400728c */ /* 0x004fd2000bf05270 */
[----:B-1----:R-:W-:Y:S05]  /*1920*/  BRA.U UP0, `(.L_x_23) ;  /* 0x0000000100287547 */ /* 0x002fea000b800000 */
[----:B------:R-:W-:Y:S02]  /*1930*/  LEA R0, R9, UR7, 0x3 ;  /* 0x0000000709007c11 */ /* 0x000fe4000f8e18ff */
[----:B------:R-:W-:-:S04]  /*1940*/  SHF.L.U32 R3, R8, 0x1f, RZ ;  /* 0x0000001f08037819 */ /* 0x000fc800000006ff */
[----:B------:R-:W2:Y:S02]  /*1950*/  SYNCS.PHASECHK.TRANS64.TRYWAIT P0, [R0+URZ+0x100], R3 ;  /* 0x00010003000075a7 */ /* 0x000ea400080011ff */
[----:B--2---:R-:W-:Y:S05]  /*1960*/  @!P0 BRA `(.L_x_24) ;  /* 0x0000007c00448947 */ /* 0x004fea0003800000 */
.L_x_138:
[----:B------:R3:W-:Y:S01]  /*1970*/  SYNCS.ARRIVE.TRANS64.A1T0 RZ, [R0+URZ+0xf0], RZ ;  /* 0x0000f0ff00ff79a7 */ /* 0x0007e200081000ff */
[----:B------:R-:W-:-:S05]  /*1980*/  VIADD R9, R9, 0x1 ;  /* 0x0000000109097836 */ /* 0x000fca0000000000 */
[----:B------:R-:W-:-:S04]  /*1990*/  ISETP.NE.AND P0, PT, R9, 0x2, PT ;  /* 0x000000020900780c */ /* 0x000fc80003f05270 */
[----:B--2---:R-:W-:Y:S02]  /*19a0*/  SEL R3, RZ, 0x1, P0 ;  /* 0x00000001ff037807 */ /* 0x004fe40000000000 */
[----:B------:R-:W-:Y:S02]  /*19b0*/  SEL R9, R9, RZ, P0 ;  /* 0x000000ff09097207 */ /* 0x000fe40000000000 */
[----:B------:R-:W-:-:S07]  /*19c0*/  LOP3.LUT R8, R8, R3, RZ, 0x3c, !PT ;  /* 0x0000000308087212 */ /* 0x000fce00078e3cff */
.L_x_23:
[----:B------:R-:W-:Y:S01]  /*19d0*/  ULEA UR4, UR5, UR7, 0x3 ;  /* 0x0000000705047291 */ /* 0x000fe2000f8e18ff */
[----:B---3--:R-:W-:Y:S01]  /*19e0*/  SHF.L.U32 R0, R12, 0x1f, RZ ;  /* 0x0000001f0c007819 */ /* 0x008fe200000006ff */
[----:B------:R-:W-:Y:S02]  /*19f0*/  UISETP.GE.U32.AND UP0, UPT, UR46, 0x7f, UPT ;  /* 0x0000007f2e00788c */ /* 0x000fe4000bf06070 */
[----:B------:R-:W-:Y:S02]  /*1a00*/  USHF.L.U32 UR11, UR20, 0x8, URZ ;  /* 0x00000008140b7899 */ /* 0x000fe400080006ff */
[----:B------:R-:W-:Y:S01]  /*1a10*/  ULEA UR35, UR16, UR45, 0x6 ;  /* 0x0000002d10237291 */ /* 0x000fe2000f8e30ff */
[----:B------:R-:W-:Y:S02]  /*1a20*/  UMOV UR13, URZ ;  /* 0x000000ff000d7c82 */ /* 0x000fe40008000000 */
[----:B------:R2:W3:Y:S02]  /*1a30*/  SYNCS.PHASECHK.TRANS64.TRYWAIT P0, [UR4+0x20], R0 ;  /* 0x00002000ff0075a7 */ /* 0x0004e40008001104 */
[----:B------:R-:W-:Y:S07]  /*1a40*/  BRA.U !UP0, `(.L_x_25) ;  /* 0x0000000108c07547 */ /* 0x000fee000b800000 */
[----:B------:R-:W-:Y:S01]  /*1a50*/  UMOV UR6, URZ ;  /* 0x000000ff00067c82 */ /* 0x000fe20008000000 */
[----:B------:R-:W-:-:S05]  /*1a60*/  UMOV UR4, UR5 ;  /* 0x0000000500047c82 */ /* 0x000fca0008000000 */
.L_x_31:
[----:B------:R-:W-:Y:S01]  /*1a70*/  ULEA UR33, UR4, UR7, 0x3 ;  /* 0x0000000704217291 */ /* 0x000fe2000f8e18ff */
[----:B---3--:R-:W-:Y:S01]  /*1a80*/  @!P3 MOV R2, 0xa000 ;  /* 0x0000a0000002b802 */ /* 0x008fe20000000f00 */
[----:B-1-3--:R-:W-:Y:S10]  /*1a90*/  @P0 BRA `(.L_x_26) ;  /* 0x00000000000c0947 */ /* 0x00aff40003800000 */
[----:B------:R-:W-:-:S04]  /*1aa0*/  SHF.L.U32 R3, R12, 0x1f, RZ ;  /* 0x0000001f0c037819 */ /* 0x000fc800000006ff */
[----:B------:R-:W3:Y:S02]  /*1ab0*/  SYNCS.PHASECHK.TRANS64.TRYWAIT P0, [UR33+0x20], R3 ;  /* 0x00002003ff0075a7 */ /* 0x000ee40008001121 */
[----:B---3--:R-:W-:Y:S05]  /*1ac0*/  @!P0 BRA `(.L_x_27) ;  /* 0x0000007c00008947 */ /* 0x008fea0003800000 */
.L_x_26:
[----:B------:R3:W-:Y:S01]  /*1ad0*/  @!P3 SYNCS.ARRIVE.TRANS64 RZ, [UR33], R2 ;  /* 0x00000002ffffb9a7 */ /* 0x0007e20008000021 */
[----:B------:R-:W-:-:S04]  /*1ae0*/  ULOP3.LUT UR5, UR24, 0x2, URZ, 0xfc, !UPT ;  /* 0x0000000218057892 */ /* 0x000fc8000f8efcff */
[----:B------:R-:W-:-:S09]  /*1af0*/  UISETP.NE.AND UP0, UPT, UR5, 0x2, UPT ;  /* 0x000000020500788c */ /* 0x000fd2000bf05270 */
[----:B------:R-:W-:Y:S05]  /*1b00*/  BRA.U UP0, `(.L_x_28) ;  /* 0x0000000100047547 */ /* 0x000fea000b800000 */
[----:B-1----:R-:W-:Y:S05]  /*1b10*/  BPT.TRAP 0x1 ;  /* 0x000000040000795c */ /* 0x002fea0000300000 */
.L_x_28:
[----:B------:R-:W-:Y:S04]  /*1b20*/  BSSY.RECONVERGENT B0, `(.L_x_29) ;  /* 0x0000003000007945 */ /* 0x000fe80003800200 */
[----:B------:R-:W-:Y:S05]  /*1b30*/  @P2 BRA `(.L_x_30) ;  /* 0x0000000000042947 */ /* 0x000fea0003800000 */
[----:B-1----:R-:W-:Y:S05]  /*1b40*/  BPT.TRAP 0x1 ;  /* 0x000000040000795c */ /* 0x002fea0000300000 */
.L_x_30:
[----:B-1----:R-:W-:Y:S05]  /*1b50*/  BSYNC.RECONVERGENT B0 ;  /* 0x0000000000007941 */ /* 0x002fea0003800200 */
.L_x_29:
[----:B------:R-:W-:Y:S02]  /*1b60*/  UIADD3 UR5, UPT, UPT, UR4, 0x1, URZ ;  /* 0x0000000104057890 */ /* 0x000fe4000fffe0ff */
[----:B------:R-:W-:Y:S02]  /*1b70*/  UIADD3 UR16, UP1, UPT, UR26, 0x80, URZ ;  /* 0x000000801a107890 */ /* 0x000fe4000ff3e0ff */
[----:B------:R-:W-:Y:S02]  /*1b80*/  UISETP.NE.AND UP0, UPT, UR5, 0x4, UPT ;  /* 0x000000040500788c */ /* 0x000fe4000bf05270 */
[----:B------:R-:W-:Y:S02]  /*1b90*/  USHF.L.U32 UR34, UR6, 0x6, URZ ;  /* 0x0000000606227899 */ /* 0x000fe400080006ff */
[----:B------:R-:W-:Y:S02]  /*1ba0*/  USEL UR9, URZ, 0x1, UP0 ;  /* 0x00000001ff097887 */ /* 0x000fe40008000000 */
[----:B------:R-:W-:-:S02]  /*1bb0*/  USEL UR5, UR5, URZ, UP0 ;  /* 0x000000ff05057287 */ /* 0x000fc40008000000 */
[----:B------:R-:W-:Y:S02]  /*1bc0*/  UIADD3 UR14, UP0, UPT, UR26, 0x180, URZ ;  /* 0x000001801a0e7890 */ /* 0x000fe4000ff1e0ff */
[----:B------:R-:W-:Y:S01]  /*1bd0*/  ULEA UR8, UR5, UR7, 0x3 ;  /* 0x0000000705087291 */ /* 0x000fe2000f8e18ff */
[----:B------:R-:W-:Y:S01]  /*1be0*/  LOP3.LUT R12, R12, UR9, RZ, 0x3c, !PT ;  /* 0x000000090c0c7c12 */ /* 0x000fe2000f8e3cff */
[----:B------:R-:W-:Y:S02]  /*1bf0*/  ULEA UR9, UR4, UR28, 0xc ;  /* 0x0000001c04097291 */ /* 0x000fe4000f8e60ff */
[----:B------:R-:W-:Y:S01]  /*1c00*/  UIADD3.X UR17, UPT, UPT, URZ, UR27, URZ, UP1, !UPT ;  /* 0x0000001bff117290 */ /* 0x000fe20008ffe4ff */
[----:B--2---:R-:W-:Y:S01]  /*1c10*/  SHF.L.U32 R0, R12, 0x1f, RZ ;  /* 0x0000001f0c007819 */ /* 0x004fe200000006ff */
[----:B------:R-:W-:Y:S02]  /*1c20*/  ULEA UR9, UR9, UR7, 0x1 ;  /* 0x0000000709097291 */ /* 0x000fe4000f8e08ff */
[----:B------:R-:W-:Y:S01]  /*1c30*/  UIADD3.X UR15, UPT, UPT, URZ, UR27, URZ, UP0, !UPT ;  /* 0x0000001bff0f7290 */ /* 0x000fe200087fe4ff */
[----:B------:R4:W1:Y:S01]  /*1c40*/  SYNCS.PHASECHK.TRANS64.TRYWAIT P0, [UR8+0x20], R0 ;  /* 0x00002000ff0075a7 */ /* 0x0008620008001108 */
[----:B------:R-:W-:-:S02]  /*1c50*/  ULEA UR8, UR4, UR7, 0xf ;  /* 0x0000000704087291 */ /* 0x000fc4000f8e78ff */
[----:B------:R-:W-:Y:S02]  /*1c60*/  UIADD3 UR32, UPT, UPT, UR9, 0x8800, URZ ;  /* 0x0000880009207890 */ /* 0x000fe4000fffe0ff */
[----:B------:R-:W-:Y:S01]  /*1c70*/  UIADD3 UR8, UPT, UPT, UR8, 0x10800, URZ ;  /* 0x0001080008087890 */ /* 0x000fe2000fffe0ff */
[----:B------:R-:W-:Y:S01]  /*1c80*/  UMOV UR13, 0xf0000 ;  /* 0x000f0000000d7882 */ /* 0x000fe20000000000 */
[----:B------:R-:W-:Y:S01]  /*1c90*/  UMOV UR18, 0x0 ;  /* 0x0000000000127882 */ /* 0x000fe20000000000 */
[----:B------:R-:W-:Y:S01]  /*1ca0*/  UMOV UR19, 0x10000000 ;  /* 0x1000000000137882 */ /* 0x000fe20000000000 */
[----:B------:R-:W-:Y:S01]  /*1cb0*/  UMOV UR12, UR36 ;  /* 0x00000024000c7c82 */ /* 0x000fe20008000000 */
[----:B------:R-:W-:Y:S01]  /*1cc0*/  UMOV UR9, UR33 ;  /* 0x0000002100097c82 */ /* 0x000fe20008000000 */
[----:B------:R-:W-:Y:S01]  /*1cd0*/  UMOV UR10, UR34 ;  /* 0x00000022000a7c82 */ /* 0x000fe20008000000 */
[----:B------:R2:W-:Y:S01]  /*1ce0*/  UTMALDG.3D.MULTICAST [UR32], [UR16], UR13, desc[UR18] ;  /* 0x00001220100073b4 */ /* 0x0005e2000801180d */
[----:B------:R-:W-:Y:S01]  /*1cf0*/  UIADD3 UR6, UPT, UPT, UR6, 0x1, URZ ;  /* 0x0000000106067890 */ /* 0x000fe2000fffe0ff */
[----:B------:R-:W-:-:S03]  /*1d00*/  UMOV UR4, UR5 ;  /* 0x0000000500047c82 */ /* 0x000fc60008000000 */
[----:B------:R-:W-:Y:S01]  /*1d10*/  UISETP.NE.AND UP0, UPT, UR6, UR21, UPT ;  /* 0x000000150600728c */ /* 0x000fe2000bf05270 */
[----:B------:R4:W-:Y:S01]  /*1d20*/  UTMALDG.3D [UR8], [UR14], desc[UR18] ;  /* 0x000012080e0075b4 */ /* 0x0009e20008011000 */
[----:B--2---:R-:W-:-:S07]  /*1d30*/  UMOV UR13, UR21 ;  /* 0x00000015000d7c82 */ /* 0x004fce0008000000 */
[----:B----4-:R-:W-:Y:S05]  /*1d40*/  BRA.U UP0, `(.L_x_31) ;  /* 0xfffffffd00487547 */ /* 0x010fea000b83ffff */
.L_x_25:
[----:B------:R-:W-:Y:S01]  /*1d50*/  ULEA UR4, UR5, UR7, 0x3 ;  /* 0x0000000705047291 */ /* 0x000fe2000f8e18ff */
[----:B--2---:R-:W-:Y:S01]  /*1d60*/  SHF.L.U32 R0, R12, 0x1f, RZ ;  /* 0x0000001f0c007819 */ /* 0x004fe200000006ff */
[----:B------:R-:W-:Y:S01]  /*1d70*/  @!P1 SYNCS.ARRIVE.TRANS64.A1T0 RZ, [UR7+0x88], RZ ;  /* 0x000088ffffff99a7 */ /* 0x000fe20008100007 */
[----:B------:R-:W-:-:S06]  /*1d80*/  UISETP.GT.AND UP0, UPT, UR43, UR41, UPT ;  /* 0x000000292b00728c */ /* 0x000fcc000bf04270 */
[----:B-1-3--:R1:W2:Y:S03]  /*1d90*/  SYNCS.PHASECHK.TRANS64.TRYWAIT P0, [UR4+0x20], R0 ;  /* 0x00002000ff0075a7 */ /* 0x00a2a60008001104 */
[----:B------:R-:W-:Y:S05]  /*1da0*/  BRA.U !UP0, `(.L_x_32) ;  /* 0x0000000108bc7547 */ /* 0x000fea000b800000 */
[----:B------:R-:W-:Y:S01]  /*1db0*/  UIADD3 UR25, UPT, UPT, UR44, UR13, URZ ;  /* 0x0000000d2c197290 */ /* 0x000fe2000fffe0ff */
[----:B------:R-:W-:-:S11]  /*1dc0*/  UMOV UR4, UR5 ;  /* 0x0000000500047c82 */ /* 0x000fd60008000000 */
.L_x_38:
[----:B------:R-:W-:Y:S01]  /*1dd0*/  ULEA UR17, UR4, UR7, 0x3 ;  /* 0x0000000704117291 */ /* 0x000fe2000f8e18ff */
[----:B--2---:R-:W-:Y:S01]  /*1de0*/  @!P3 MOV R2, 0xa000 ;  /* 0x0000a0000002b802 */ /* 0x004fe20000000f00 */
[----:B--2-4-:R-:W-:Y:S10]  /*1df0*/  @P0 BRA `(.L_x_33) ;  /* 0x00000000000c0947 */ /* 0x014ff40003800000 */
[----:B------:R-:W-:-:S04]  /*1e00*/  SHF.L.U32 R3, R12, 0x1f, RZ ;  /* 0x0000001f0c037819 */ /* 0x000fc800000006ff */
[----:B------:R-:W2:Y:S02]  /*1e10*/  SYNCS.PHASECHK.TRANS64.TRYWAIT P0, [UR17+0x20], R3 ;  /* 0x00002003ff0075a7 */ /* 0x000ea40008001111 */
[----:B--2---:R-:W-:Y:S05]  /*1e20*/  @!P0 BRA `(.L_x_34) ;  /* 0x0000007800408947 */ /* 0x004fea0003800000 */
.L_x_33:
[----:B------:R2:W-:Y:S01]  /*1e30*/  @!P3 SYNCS.ARRIVE.TRANS64 RZ, [UR17], R2 ;  /* 0x00000002ffffb9a7 */ /* 0x0005e20008000011 */
[----:B------:R-:W-:-:S04]  /*1e40*/  ULOP3.LUT UR5, UR24, 0x2, URZ, 0xfc, !UPT ;  /* 0x0000000218057892 */ /* 0x000fc8000f8efcff */
[----:B------:R-:W-:-:S09]  /*1e50*/  UISETP.NE.AND UP0, UPT, UR5, 0x2, UPT ;  /* 0x000000020500788c */ /* 0x000fd2000bf05270 */
[----:B------:R-:W-:Y:S05]  /*1e60*/  BRA.U UP0, `(.L_x_35) ;  /* 0x0000000100047547 */ /* 0x000fea000b800000 */
[----:B------:R-:W-:Y:S05]  /*1e70*/  BPT.TRAP 0x1 ;  /* 0x000000040000795c */ /* 0x000fea0000300000 */
.L_x_35:
[----:B------:R-:W-:Y:S04]  /*1e80*/  BSSY.RECONVERGENT B0, `(.L_x_36) ;  /* 0x0000003000007945 */ /* 0x000fe80003800200 */
[----:B------:R-:W-:Y:S05]  /*1e90*/  @P2 BRA `(.L_x_37) ;  /* 0x0000000000042947 */ /* 0x000fea0003800000 */
[----:B------:R-:W-:Y:S05]  /*1ea0*/  BPT.TRAP 0x1 ;  /* 0x000000040000795c */ /* 0x000fea0000300000 */
.L_x_37:
[----:B------:R-:W-:Y:S05]  /*1eb0*/  BSYNC.RECONVERGENT B0 ;  /* 0x0000000000007941 */ /* 0x000fea0003800200 */
.L_x_36:
[----:B------:R-:W-:Y:S02]  /*1ec0*/  UIADD3 UR5, UPT, UPT, UR4, 0x1, URZ ;  /* 0x0000000104057890 */ /* 0x000fe4000fffe0ff */
[----:B------:R-:W-:Y:S02]  /*1ed0*/  UIADD3 UR14, UP1, UPT, UR26, 0x80, URZ ;  /* 0x000000801a0e7890 */ /* 0x000fe4000ff3e0ff */
[----:B------:R-:W-:Y:S02]  /*1ee0*/  UISETP.NE.AND UP0, UPT, UR5, 0x4, UPT ;  /* 0x000000040500788c */ /* 0x000fe4000bf05270 */
[----:B------:R-:W-:Y:S02]  /*1ef0*/  USHF.L.U32 UR18, UR13, 0x6, URZ ;  /* 0x000000060d127899 */ /* 0x000fe400080006ff */
[----:B------:R-:W-:Y:S02]  /*1f00*/  USEL UR8, URZ, 0x1, UP0 ;  /* 0x00000001ff087887 */ /* 0x000fe40008000000 */
[----:B------:R-:W-:-:S02]  /*1f10*/  USEL UR5, UR5, URZ, UP0 ;  /* 0x000000ff05057287 */ /* 0x000fc40008000000 */
[----:B------:R-:W-:Y:S02]  /*1f20*/  UIADD3 UR22, UP0, UPT, UR26, 0x180, URZ ;  /* 0x000001801a167890 */ /* 0x000fe4000ff1e0ff */
[----:B------:R-:W-:Y:S01]  /*1f30*/  LOP3.LUT R12, R12, UR8, RZ, 0x3c, !PT ;  /* 0x000000080c0c7c12 */ /* 0x000fe2000f8e3cff */
[----:B------:R-:W-:Y:S02]  /*1f40*/  ULEA UR6, UR5, UR7, 0x3 ;  /* 0x0000000705067291 */ /* 0x000fe4000f8e18ff */
[----:B------:R-:W-:Y:S01]  /*1f50*/  ULEA UR8, UR4, UR7, 0xf ;  /* 0x0000000704087291 */ /* 0x000fe2000f8e78ff */
[----:B-1----:R-:W-:Y:S01]  /*1f60*/  SHF.L.U32 R0, R12, 0x1f, RZ ;  /* 0x0000001f0c007819 */ /* 0x002fe200000006ff */
[----:B------:R-:W-:Y:S02]  /*1f70*/  ULEA UR16, UR4, UR29, 0xd ;  /* 0x0000001d04107291 */ /* 0x000fe4000f8e68ff */
[----:B------:R-:W-:Y:S02]  /*1f80*/  UIADD3.X UR15, UPT, UPT, URZ, UR27, URZ, UP1, !UPT ;  /* 0x0000001bff0f7290 */ /* 0x000fe40008ffe4ff */
[----:B------:R-:W-:Y:S01]  /*1f90*/  UIADD3 UR8, UPT, UPT, UR8, 0x10800, URZ ;  /* 0x0001080008087890 */ /* 0x000fe2000fffe0ff */
[----:B------:R3:W4:Y:S01]  /*1fa0*/  SYNCS.PHASECHK.TRANS64.TRYWAIT P0, [UR6+0x20], R0 ;  /* 0x00002000ff0075a7 */ /* 0x0007220008001106 */
[----:B------:R-:W-:Y:S01]  /*1fb0*/  UIADD3.X UR23, UPT, UPT, URZ, UR27, URZ, UP0, !UPT ;  /* 0x0000001bff177290 */ /* 0x000fe200087fe4ff */
[----:B------:R-:W-:Y:S01]  /*1fc0*/  UMOV UR6, 0xf0000 ;  /* 0x000f000000067882 */ /* 0x000fe20000000000 */
[----:B------:R-:W-:Y:S01]  /*1fd0*/  UMOV UR30, 0x0 ;  /* 0x00000000001e7882 */ /* 0x000fe20000000000 */
[----:B------:R-:W-:Y:S01]  /*1fe0*/  UMOV UR31, 0x10000000 ;  /* 0x10000000001f7882 */ /* 0x000fe20000000000 */
[----:B------:R-:W-:Y:S01]  /*1ff0*/  UMOV UR19, UR35 ;  /* 0x0000002300137c82 */ /* 0x000fe20008000000 */
[----:B------:R-:W-:Y:S01]  /*2000*/  UMOV UR20, UR36 ;  /* 0x0000002400147c82 */ /* 0x000fe20008000000 */
[----:B------:R-:W-:Y:S01]  /*2010*/  UMOV UR12, UR36 ;  /* 0x00000024000c7c82 */ /* 0x000fe20008000000 */
[----:B------:R-:W-:Y:S01]  /*2020*/  UMOV UR9, UR17 ;  /* 0x0000001100097c82 */ /* 0x000fe20008000000 */
[----:B------:R-:W-:Y:S01]  /*2030*/  UMOV UR10, UR18 ;  /* 0x00000012000a7c82 */ /* 0x000fe20008000000 */
[----:B------:R3:W-:Y:S01]  /*2040*/  UTMALDG.3D.MULTICAST [UR16], [UR14], UR6, desc[UR30] ;  /* 0x00001e100e0073b4 */ /* 0x0007e20008011806 */
[----:B------:R-:W-:Y:S01]  /*2050*/  UIADD3 UR13, UPT, UPT, UR13, 0x1, URZ ;  /* 0x000000010d0d7890 */ /* 0x000fe2000fffe0ff */
[----:B------:R-:W-:-:S03]  /*2060*/  UMOV UR4, UR5 ;  /* 0x0000000500047c82 */ /* 0x000fc60008000000 */
[----:B------:R-:W-:Y:S01]  /*2070*/  UISETP.NE.AND UP0, UPT, UR13, UR25, UPT ;  /* 0x000000190d00728c */ /* 0x000fe2000bf05270 */
[----:B------:R3:W-:Y:S08]  /*2080*/  UTMALDG.3D [UR8], [UR22], desc[UR30] ;  /* 0x00001e08160075b4 */ /* 0x0007f00008011000 */
[----:B---3--:R-:W-:Y:S05]  /*2090*/  BRA.U UP0, `(.L_x_38) ;  /* 0xfffffffd004c7547 */ /* 0x008fea000b83ffff */
.L_x_32:
[C---:B------:R-:W-:Y:S01]  /*20a0*/  LEA R3, R11.reuse, UR7, 0x3 ;  /* 0x000000070b037c11 */ /* 0x040fe2000f8e18ff */
[----:B------:R-:W-:Y:S01]  /*20b0*/  NOP ;  /* 0x0000000000007918 */ /* 0x000fe20000000000 */
[----:B-1----:R-:W-:Y:S02]  /*20c0*/  SHF.L.U32 R0, R10, 0x1f, RZ ;  /* 0x0000001f0a007819 */ /* 0x002fe400000006ff */
[----:B------:R-:W-:Y:S02]  /*20d0*/  LEA R5, R11, UR7, 0x4 ;  /* 0x000000070b057c11 */ /* 0x000fe4000f8e20ff */
[----:B--2-4-:R-:W1:Y:S02]  /*20e0*/  SYNCS.PHASECHK.TRANS64.TRYWAIT P0, [R3+URZ+0x90], R0 ;  /* 0x00009000030075a7 */ /* 0x014e6400080011ff */
[----:B-1----:R-:W-:Y:S05]  /*20f0*/  @!P0 BRA `(.L_x_39) ;  /* 0x0000007400a48947 */ /* 0x002fea0003800000 */
.L_x_141:
[----:B------:R-:W2:Y:S01]  /*2100*/  LDS.128 R4, [R5+0x120] ;  /* 0x0001200005047984 */ /* 0x000ea20000000c00 */
[----:B------:R-:W-:Y:S01]  /*2110*/  UISETP.GE.AND UP0, UPT, UR42, 0x1, UPT ;  /* 0x000000012a00788c */ /* 0x000fe2000bf06270 */
[----:B------:R-:W-:Y:S01]  /*2120*/  @!PT LDS RZ, [RZ] ;  /* 0x00000000fffff984 */ /* 0x000fe20000000800 */
[----:B------:R-:W-:Y:S01]  /*2130*/  @!PT LDS RZ, [RZ] ;  /* 0x00000000fffff984 */ /* 0x000fe20000000800 */
[----:B------:R-:W-:Y:S01]  /*2140*/  @!PT LDS RZ, [RZ] ;  /* 0x00000000fffff984 */ /* 0x000fe20000000800 */
[----:B------:R-:W-:Y:S01]  /*2150*/  @!PT LDS RZ, [RZ] ;  /* 0x00000000fffff984 */ /* 0x000fe20000000800 */
[----:B------:R3:W-:Y:S06]  /*2160*/  MEMBAR.ALL.CTA ;  /* 0x0000000000007992 */ /* 0x0007ec0000008000 */
[----:B---3--:R-:W3:Y:S01]  /*2170*/  FENCE.VIEW.ASYNC.S ;  /* 0x00000000000073c6 */ /* 0x008ee20000000000 */
[----:B--2---:R-:W-:-:S13]  /*2180*/  LOP3.LUT P0, RZ, R6, 0x1, RZ, 0xc0, !PT ;  /* 0x0000000106ff7812 */ /* 0x004fda000780c0ff */
[----:B---3--:R-:W-:Y:S01]  /*2190*/  VOTEU.ANY UP1, P0 ;  /* 0x0000000000ff7886 */ /* 0x008fe20000020100 */
[----:B------:R-:W-:-:S13]  /*21a0*/  PLOP3.LUT P0, PT, PT, PT, UP1, 0x80, 0x8 ;  /* 0x000000000008781c */ /* 0x000fda0003f0f018 */
[----:B-1----:R-:W-:Y:S02]  /*21b0*/  @P0 LOP3.LUT R0, R5, 0xffff, RZ, 0xc0, !PT ;  /* 0x0000ffff05000812 */ /* 0x002fe400078ec0ff */
[----:B------:R-:W-:Y:S02]  /*21c0*/  @P0 MOV R2, R4 ;  /* 0x0000000400020202 */ /* 0x000fe40000000f00 */
[----:B------:R-:W-:Y:S01]  /*21d0*/  @P0 R2UR UR6, R0 ;  /* 0x00000000000602ca */ /* 0x000fe200000e0000 */
[----:B------:R-:W-:Y:S01]  /*21e0*/  VIADD R0, R3, 0xa0 ;  /* 0x000000a003007836 */ /* 0x000fe20000000000 */
[----:B------:R-:W-:Y:S02]  /*21f0*/  @P0 SHF.R.U32.HI R4, RZ, 0x10, R5 ;  /* 0x00000010ff040819 */ /* 0x000fe40000011605 */
[----:B------:R-:W-:Y:S02]  /*2200*/  @P0 R2UR UR8, R2 ;  /* 0x00000000020802ca */ /* 0x000fe400000e0000 */
[----:B------:R-:W-:-:S02]  /*2210*/  PRMT R0, RZ, 0x654, R0 ;  /* 0x00000654ff007816 */ /* 0x000fc40000000000 */
[----:B------:R-:W-:Y:S02]  /*2220*/  @P0 R2UR UR4, R4 ;  /* 0x00000000040402ca */ /* 0x000fe400000e0000 */
[----:B------:R1:W-:Y:S03]  /*2230*/  SYNCS.ARRIVE.TRANS64.RED.A1T0 RZ, [R0+URZ], RZ ;  /* 0x000000ff00ff79a7 */ /* 0x0003e600081004ff */
[----:B------:R-:W-:-:S04]  /*2240*/  @UP1 UMOV UR37, UR6 ;  /* 0x0000000600251c82 */ /* 0x000fc80008000000 */
[----:B------:R-:W-:-:S04]  /*2250*/  @UP1 UMOV UR38, UR8 ;  /* 0x0000000800261c82 */ /* 0x000fc80008000000 */
[----:B------:R-:W-:Y:S01]  /*2260*/  @UP1 UMOV UR36, UR4 ;  /* 0x0000000400241c82 */ /* 0x000fe20008000000 */
[----:B------:R-:W-:Y:S05]  /*2270*/  BRA.U !UP0, `(.L_x_40) ;  /* 0x0000000108d47547 */ /* 0x000fea000b800000 */
[----:B------:R-:W2:Y:S01]  /*2280*/  LDCU.128 UR12, c[0x0][0xb10] ;  /* 0x00016200ff0c77ac */ /* 0x000ea20008000c00 */
[----:B------:R-:W3:Y:S01]  /*2290*/  LDCU UR25, c[0x0][0xb20] ;  /* 0x00016400ff1977ac */ /* 0x000ee20008000800 */
[----:B------:R-:W4:Y:S01]  /*22a0*/  LDCU UR20, c[0x0][0xb0c] ;  /* 0x00016180ff1477ac */ /* 0x000f220008000800 */
[----:B------:R-:W1:Y:S01]  /*22b0*/  LDCU.64 UR10, c[0x0][0xb28] ;  /* 0x00016500ff0a77ac */ /* 0x000e620008000a00 */
[----:B------:R-:W-:Y:S02]  /*22c0*/  UISETP.NE.AND UP3, UPT, UR42, 0x1, UPT ;  /* 0x000000012a00788c */ /* 0x000fe4000bf65270 */
[----:B--2---:R-:W-:Y:S02]  /*22d0*/  UIMAD.WIDE.U32 UR16, UR39, UR15, URZ ;  /* 0x0000000f271072a5 */ /* 0x004fe4000f8e00ff */
[----:B------:R-:W-:Y:S02]  /*22e0*/  UIMAD.WIDE.U32 UR8, UR40, UR12, URZ ;  /* 0x0000000c280872a5 */ /* 0x000fe4000f8e00ff */
[----:B------:R-:W-:-:S02]  /*22f0*/  UISETP.NE.AND UP0, UPT, UR14, 0x1, UPT ;  /* 0x000000010e00788c */ /* 0x000fc4000bf05270 */
[----:B------:R-:W-:Y:S01]  /*2300*/  UIMAD.WIDE.U32 UR22, UR37, UR15, URZ ;  /* 0x0000000f251672a5 */ /* 0x000fe2000f8e00ff */
[----:B------:R-:W-:Y:S02]  /*2310*/  UMOV UR16, UR17 ;  /* 0x0000001100107c82 */ /* 0x000fe40008000000 */
[----:B------:R-:W-:Y:S01]  /*2320*/  UMOV UR8, UR9 ;  /* 0x0000000900087c82 */ /* 0x000fe20008000000 */
[----:B---3--:R-:W-:Y:S02]  /*2330*/  USHF.R.U32.HI UR16, URZ, UR25, UR16 ;  /* 0x00000019ff107299 */ /* 0x008fe40008011610 */
[----:B----4-:R-:W-:Y:S02]  /*2340*/  UISETP.NE.AND UP2, UPT, UR20, 0x1, UPT ;  /* 0x000000011400788c */ /* 0x010fe4000bf45270 */
[----:B------:R-:W-:Y:S02]  /*2350*/  USHF.R.U32.HI UR8, URZ, UR13, UR8 ;  /* 0x0000000dff087299 */ /* 0x000fe40008011608 */
[----:B------:R-:W-:-:S02]  /*2360*/  USEL UR6, UR39, UR16, !UP0 ;  /* 0x0000001027067287 */ /* 0x000fc4000c000000 */
[----:B------:R-:W-:Y:S02]  /*2370*/  USEL UR8, UR40, UR8, !UP2 ;  /* 0x0000000828087287 */ /* 0x000fe4000d000000 */
[----:B-1----:R-:W-:Y:S01]  /*2380*/  UIMAD.WIDE.U32 UR16, UR6, UR10, URZ ;  /* 0x0000000a061072a5 */ /* 0x002fe2000f8e00ff */
[----:B------:R-:W-:Y:S01]  /*2390*/  UMOV UR4, UR23 ;  /* 0x0000001700047c82 */ /* 0x000fe20008000000 */
[----:B------:R-:W-:Y:S02]  /*23a0*/  UIMAD.WIDE.U32 UR18, UR38, UR12, URZ ;  /* 0x0000000c261272a5 */ /* 0x000fe4000f8e00ff */
[----:B------:R-:W-:-:S03]  /*23b0*/  UIMAD.WIDE.U32 UR22, UR8, UR10, URZ ;  /* 0x0000000a081672a5 */ /* 0x000fc6000f8e00ff */
[----:B------:R-:W-:Y:S01]  /*23c0*/  UMOV UR16, UR17 ;  /* 0x0000001100107c82 */ /* 0x000fe20008000000 */
[----:B------:R-:W-:Y:S02]  /*23d0*/  USHF.R.U32.HI UR4, URZ, UR25, UR4 ;  /* 0x00000019ff047299 */ /* 0x000fe40008011604 */
[----:B------:R-:W-:Y:S01]  /*23e0*/  @UP3 USHF.R.U32.HI UR6, URZ, UR11, UR16 ;  /* 0x0000000bff063299 */ /* 0x000fe20008011610 */
[----:B------:R-:W-:Y:S01]  /*23f0*/  UMOV UR18, UR19 ;  /* 0x0000001300127c82 */ /* 0x000fe20008000000 */
[----:B------:R-:W-:Y:S01]  /*2400*/  UMOV UR22, UR23 ;  /* 0x0000001700167c82 */ /* 0x000fe20008000000 */
[----:B------:R-:W-:Y:S02]  /*2410*/  USHF.R.U32.HI UR13, URZ, UR13, UR18 ;  /* 0x0000000dff0d7299 */ /* 0x000fe40008011612 */
[----:B------:R-:W-:Y:S02]  /*2420*/  USEL UR4, UR37, UR4, !UP0 ;  /* 0x0000000425047287 */ /* 0x000fe4000c000000 */
[----:B------:R-:W-:-:S02]  /*2430*/  @UP3 USHF.R.U32.HI UR8, URZ, UR11, UR22 ;  /* 0x0000000bff083299 */ /* 0x000fc40008011616 */
[----:B------:R-:W-:Y:S02]  /*2440*/  UIMAD UR9, UR42, UR6, URZ ;  /* 0x000000062a0972a4 */ /* 0x000fe4000f8e02ff */
[----:B------:R-:W-:Y:S02]  /*2450*/  USEL UR6, UR38, UR13, !UP2 ;  /* 0x0000000d26067287 */ /* 0x000fe4000d000000 */
[----:B------:R-:W-:Y:S02]  /*2460*/  UIMAD UR12, UR42, UR8, URZ ;  /* 0x000000082a0c72a4 */ /* 0x000fe4000f8e02ff */
[----:B------:R-:W-:Y:S02]  /*2470*/  UISETP.GE.AND UP0, UPT, UR4, UR9, UPT ;  /* 0x000000090400728c */ /* 0x000fe4000bf06270 */
[----:B------:R-:W-:Y:S02]  /*2480*/  UIMAD.WIDE.U32 UR16, UR4, UR10, URZ ;  /* 0x0000000a041072a5 */ /* 0x000fe4000f8e00ff */
[----:B------:R-:W-:-:S02]  /*2490*/  UISETP.GE.OR UP0, UPT, UR6, UR12, UP0 ;  /* 0x0000000c0600728c */ /* 0x000fc40008706670 */
        /* <DEDUP_REMOVED lines=19> */
.L_x_40:
[----:B------:R-:W2:Y:S02]  /*25d0*/  LDCU UR4, c[0x0][0xb30] ;  /* 0x00016600ff0477ac */ /* 0x000ea40008000800 */
[----:B--2---:R-:W-:-:S09]  /*25e0*/  UISETP.NE.AND UP0, UPT, UR4, 0x1, UPT ;  /* 0x000000010400788c */ /* 0x004fd2000bf05270 */
[----:B------:R-:W-:Y:S05]  /*25f0*/  BRA.U UP0, `(.L_x_41) ;  /* 0x0000000100447547 */ /* 0x000fea000b800000 */
[----:B------:R-:W2:Y:S01]  /*2600*/  LDCU.128 UR12, c[0x0][0xb10] ;  /* 0x00016200ff0c77ac */ /* 0x000ea20008000c00 */
[----:B------:R-:W3:Y:S01]  /*2610*/  LDCU UR16, c[0x0][0xb0c] ;  /* 0x00016180ff1077ac */ /* 0x000ee20008000800 */
[----:B------:R-:W4:Y:S01]  /*2620*/  LDCU UR17, c[0x0][0xb20] ;  /* 0x00016400ff1177ac */ /* 0x000f220008000800 */
[----:B--2---:R-:W-:Y:S02]  /*2630*/  UIMAD.WIDE.U32 UR10, UR38, UR12, URZ ;  /* 0x0000000c260a72a5 */ /* 0x004fe4000f8e00ff */
[----:B------:R-:W-:Y:S02]  /*2640*/  UIMAD.WIDE.U32 UR8, UR37, UR15, URZ ;  /* 0x0000000f250872a5 */ /* 0x000fe4000f8e00ff */
[----:B---3--:R-:W-:Y:S02]  /*2650*/  UISETP.NE.AND UP2, UPT, UR16, 0x1, UPT ;  /* 0x000000011000788c */ /* 0x008fe4000bf45270 */
[----:B------:R-:W-:Y:S01]  /*2660*/  UISETP.NE.AND UP0, UPT, UR14, 0x1, UPT ;  /* 0x000000010e00788c */ /* 0x000fe2000bf05270 */
[----:B------:R-:W-:-:S02]  /*2670*/  UMOV UR6, UR11 ;  /* 0x0000000b00067c82 */ /* 0x000fc40008000000 */
[----:B------:R-:W-:Y:S01]  /*2680*/  UMOV UR4, UR9 ;  /* 0x0000000900047c82 */ /* 0x000fe20008000000 */
[----:B------:R-:W-:Y:S02]  /*2690*/  USHF.R.U32.HI UR6, URZ, UR13, UR6 ;  /* 0x0000000dff067299 */ /* 0x000fe40008011606 */
[----:B----4-:R-:W-:Y:S02]  /*26a0*/  USHF.R.U32.HI UR4, URZ, UR17, UR4 ;  /* 0x00000011ff047299 */ /* 0x010fe40008011604 */
[----:B------:R-:W-:Y:S02]  /*26b0*/  USEL UR6, UR38, UR6, !UP2 ;  /* 0x0000000626067287 */ /* 0x000fe4000d000000 */
[----:B------:R-:W-:-:S04]  /*26c0*/  USEL UR4, UR37, UR4, !UP0 ;  /* 0x0000000425047287 */ /* 0x000fc8000c000000 */
[----:B------:R-:W-:Y:S02]  /*26d0*/  UIADD3 UR8, UPT, UPT, UR6, -UR4, URZ ;  /* 0x8000000406087290 */ /* 0x000fe4000fffe0ff */
[----:B------:R-:W-:Y:S02]  /*26e0*/  UIADD3 UR4, UPT, UPT, -UR6, UR4, URZ ;  /* 0x0000000406047290 */ /* 0x000fe4000fffe1ff */
[----:B------:R-:W-:Y:S02]  /*26f0*/  UIMAD UR37, UR8, UR14, UR37 ;  /* 0x0000000e082572a4 */ /* 0x000fe4000f8e0225 */
[----:B------:R-:W-:-:S12]  /*2700*/  UIMAD UR38, UR4, UR16, UR38 ;  /* 0x00000010042672a4 */ /* 0x000fd8000f8e0226 */
.L_x_41:
[----:B------:R-:W-:Y:S01]  /*2710*/  VIADD R11, R11, 0x1 ;  /* 0x000000010b0b7836 */ /* 0x000fe20000000000 */
[----:B------:R-:W-:Y:S02]  /*2720*/  R2UR UR6, R84 ;  /* 0x00000000540672ca */ /* 0x000fe400000e0000 */
[----:B------:R-:W-:Y:S02]  /*2730*/  R2UR UR4, R83 ;  /* 0x00000000530472ca */ /* 0x000fe400000e0000 */
[C---:B------:R-:W-:Y:S02]  /*2740*/  ISETP.NE.AND P0, PT, R11.reuse, 0x2, PT ;  /* 0x000000020b00780c */ /* 0x040fe40003f05270 */
[----:B------:R-:W-:Y:S02]  /*2750*/  PLOP3.LUT P1, PT, PT, PT, PT, 0x80, 0x8 ;  /* 0x000000000008781c */ /* 0x000fe40003f2f070 */
[----:B------:R-:W-:Y:S02]  /*2760*/  SEL R3, RZ, 0x1, P0 ;  /* 0x00000001ff037807 */ /* 0x000fe40000000000 */
[----:B------:R-:W-:-:S02]  /*2770*/  SEL R11, R11, RZ, P0 ;  /* 0x000000ff0b0b7207 */ /* 0x000fc40000000000 */
[----:B------:R-:W-:Y:S01]  /*2780*/  LOP3.LUT R10, R10, R3, RZ, 0x3c, !PT ;  /* 0x000000030a0a7212 */ /* 0x000fe200078e3cff */
[----:B------:R-:W-:Y:S02]  /*2790*/  UIADD3 UR16, UPT, UPT, UR38, UR6, URZ ;  /* 0x0000000626107290 */ /* 0x000fe4000fffe0ff */
[----:B------:R-:W-:Y:S01]  /*27a0*/  UIADD3 UR20, UPT, UPT, UR37, UR4, URZ ;  /* 0x0000000425147290 */ /* 0x000fe2000fffe0ff */
[----:B------:R-:W-:Y:S11]  /*27b0*/  BRA.U UP1, `(.L_x_42) ;  /* 0xfffffff101507547 */ /* 0x000ff6000b83ffff */
[----:B------:R-:W-:Y:S01]  /*27c0*/  UIADD3 UR7, UPT, UPT, UR7, 0x20, URZ ;  /* 0x0000002007077890 */ /* 0x000fe2000fffe0ff */
[----:B------:R-:W-:-:S03]  /*27d0*/  SHF.L.U32 R3, R12, 0x1f, RZ ;  /* 0x0000001f0c037819 */ /* 0x000fc600000006ff */
[----:B------:R-:W-:-:S09]  /*27e0*/  ULEA UR4, UR5, UR7, 0x3 ;  /* 0x0000000705047291 */ /* 0x000fd2000f8e18ff */
[----:B------:R-:W2:Y:S02]  /*27f0*/  SYNCS.PHASECHK.TRANS64.TRYWAIT P0, [UR4], R3 ;  /* 0x00000003ff0075a7 */ /* 0x000ea40008001104 */
[----:B--2---:R-:W-:Y:S05]  /*2800*/  @!P0 BRA `(.L_x_43) ;  /* 0x0000006c00f48947 */ /* 0x004fea0003800000 */
.L_x_143:
[----:B------:R-:W-:-:S04]  /*2810*/  UIADD3 UR4, UPT, UPT, UR5, 0x1, URZ ;  /* 0x0000000105047890 */ /* 0x000fc8000fffe0ff */
[----:B------:R-:W-:-:S04]  /*2820*/  UISETP.NE.AND UP0, UPT, UR4, 0x4, UPT ;  /* 0x000000040400788c */ /* 0x000fc8000bf05270 */
[----:B------:R-:W-:Y:S02]  /*2830*/  USEL UR6, URZ, 0x1, UP0 ;  /* 0x00000001ff067887 */ /* 0x000fe40008000000 */
[----:B------:R-:W-:-:S04]  /*2840*/  USEL UR4, UR4, URZ, UP0 ;  /* 0x000000ff04047287 */ /* 0x000fc80008000000 */
[----:B------:R-:W-:Y:S01]  /*2850*/  ULEA UR5, UR4, UR7, 0x3 ;  /* 0x0000000704057291 */ /* 0x000fe2000f8e18ff */
[----:B------:R-:W-:-:S04]  /*2860*/  LOP3.LUT R2, R12, UR6, RZ, 0x3c, !PT ;  /* 0x000000060c027c12 */ /* 0x000fc8000f8e3cff */
[----:B-1----:R-:W-:-:S04]  /*2870*/  SHF.L.U32 R3, R2, 0x1f, RZ ;  /* 0x0000001f02037819 */ /* 0x002fc800000006ff */
[----:B------:R-:W1:Y:S02]  /*2880*/  SYNCS.PHASECHK.TRANS64.TRYWAIT P0, [UR5], R3 ;  /* 0x00000003ff0075a7 */ /* 0x000e640008001105 */
[----:B-1----:R-:W-:Y:S05]  /*2890*/  @!P0 BRA `(.L_x_44) ;  /* 0x0000006c00e88947 */ /* 0x002fea0003800000 */
.L_x_145:
        /* <DEDUP_REMOVED lines=9> */
.L_x_147:
[----:B------:R-:W-:-:S04]  /*2930*/  UIADD3 UR4, UPT, UPT, UR4, 0x1, URZ ;  /* 0x0000000104047890 */ /* 0x000fc8000fffe0ff */
[----:B------:R-:W-:-:S04]  /*2940*/  UISETP.NE.AND UP0, UPT, UR4, 0x4, UPT ;  /* 0x000000040400788c */ /* 0x000fc8000bf05270 */
[----:B------:R-:W-:Y:S02]  /*2950*/  USEL UR5, URZ, 0x1, UP0 ;  /* 0x00000001ff057887 */ /* 0x000fe40008000000 */
[----:B------:R-:W-:-:S04]  /*2960*/  USEL UR4, UR4, URZ, UP0 ;  /* 0x000000ff04047287 */ /* 0x000fc80008000000 */
[----:B------:R-:W-:Y:S01]  /*2970*/  ULEA UR4, UR4, UR7, 0x3 ;  /* 0x0000000704047291 */ /* 0x000fe2000f8e18ff */
[----:B-1----:R-:W-:-:S04]  /*2980*/  LOP3.LUT R3, R2, UR5, RZ, 0x3c, !PT ;  /* 0x0000000502037c12 */ /* 0x002fc8000f8e3cff */
[----:B------:R-:W-:Y:S01]  /*2990*/  SHF.L.U32 R3, R3, 0x1f, RZ ;  /* 0x0000001f03037819 */ /* 0x000fe200000006ff */
[----:B------:R-:W-:-:S07]  /*29a0*/  IMAD.U32 R0, RZ, RZ, UR4 ;  /* 0x00000004ff007e24 */ /* 0x000fce000f8e00ff */
.L_x_46:
[----:B-1----:R1:W2:Y:S02]  /*29b0*/  SYNCS.PHASECHK.TRANS64.TRYWAIT P0, [R0+URZ], R3 ;  /* 0x00000003000075a7 */ /* 0x0022a400080011ff */
[----:B--2---:R-:W-:Y:S05]  /*29c0*/  @!P0 NANOSLEEP.SYNCS 0x989680 ;  /* 0x009896800000895d */ /* 0x004fea0003900000 */
[----:B------:R-:W2:Y:S02]  /*29d0*/  @!P0 SYNCS.PHASECHK.TRANS64 P0, [R0+URZ], R3 ;  /* 0x00000003000085a7 */ /* 0x000ea400080010ff */
[----:B--2---:R-:W-:Y:S05]  /*29e0*/  @P0 EXIT ;  /* 0x000000000000094d */ /* 0x004fea0003800000 */
[----:B------:R-:W-:Y:S05]  /*29f0*/  BRA `(.L_x_46) ;  /* 0xfffffffc00ec7947 */ /* 0x000fea000383ffff */
.L_x_22:
[----:B------:R-:W1:Y:S02]  /*2a00*/  S2UR UR4, SR_CgaCtaId ;  /* 0x00000000000479c3 */ /* 0x000e640000008800 */
[----:B-1----:R-:W-:-:S04]  /*2a10*/  UISETP.NE.AND UP0, UPT, UR4, URZ, UPT ;  /* 0x000000ff0400728c */ /* 0x002fc8000bf05270 */
[----:B------:R-:W-:-:S09]  /*2a20*/  UISETP.NE.OR UP0, UPT, UR17, 0x1, UP0 ;  /* 0x000000011100788c */ /* 0x000fd20008705670 */
[----:B------:R-:W-:Y:S05]  /*2a30*/  BRA.U UP0, `(.L_x_47) ;  /* 0x00000005004c7547 */ /* 0x000fea000b800000 */
[----:B------:R-:W1:Y:S01]  /*2a40*/  S2UR UR5, SR_CgaCtaId ;  /* 0x00000000000579c3 */ /* 0x000e620000008800 */
[----:B------:R-:W-:Y:S01]  /*2a50*/  UMOV UR4, 0x400 ;  /* 0x0000040000047882 */ /* 0x000fe20000000000 */
[----:B------:R-:W-:Y:S01]  /*2a60*/  ISETP.GE.U32.AND P2, PT, R0, 0x4, PT ;  /* 0x000000040000780c */ /* 0x000fe20003f46070 */
[----:B------:R-:W-:Y:S01]  /*2a70*/  IMAD.MOV.U32 R12, RZ, RZ, 0x1 ;  /* 0x00000001ff0c7424 */ /* 0x000fe200078e00ff */
[----:B------:R-:W-:Y:S02]  /*2a80*/  CS2R R10, SRZ ;  /* 0x00000000000a7805 */ /* 0x000fe4000001ff00 */
[----:B------:R-:W-:Y:S01]  /*2a90*/  CS2R R8, SRZ ;  /* 0x0000000000087805 */ /* 0x000fe2000001ff00 */
[----:B-1----:R-:W-:-:S03]  /*2aa0*/  ULEA UR6, UR5, UR4, 0x18 ;  /* 0x0000000405067291 */ /* 0x002fc6000f8ec0ff */
[----:B------:R-:W-:-:S09]  /*2ab0*/  UMOV UR5, URZ ;  /* 0x000000ff00057c82 */ /* 0x000fd20008000000 */
.L_x_51:
[----:B------:R-:W-:Y:S02]  /*2ac0*/  LEA R2, R8, UR6, 0x3 ;  /* 0x0000000608027c11 */ /* 0x000fe4000f8e18ff */
[----:B------:R-:W-:-:S03]  /*2ad0*/  SHF.L.U32 R5, R9, 0x1f, RZ ;  /* 0x0000001f09057819 */ /* 0x000fc600000006ff */
[----:B------:R-:W-:Y:S01]  /*2ae0*/  VIADD R4, R2, 0x100 ;  /* 0x0000010002047836 */ /* 0x000fe20000000000 */
[----:B------:R-:W1:Y:S02]  /*2af0*/  SYNCS.PHASECHK.TRANS64.TRYWAIT P0, [R2+URZ+0xf0], R5 ;  /* 0x0000f005020075a7 */ /* 0x000e6400080011ff */
[----:B-1----:R-:W-:Y:S05]  /*2b00*/  @!P0 BRA `(.L_x_48) ;  /* 0x0000006c007c8947 */ /* 0x002fea0003800000 */
.L_x_148:
[----:B------:R-:W-:Y:S01]  /*2b10*/  ULEA UR4, UR5, UR6, 0x3 ;  /* 0x0000000605047291 */ /* 0x000fe2000f8e18ff */
[----:B------:R-:W-:Y:S02]  /*2b20*/  PRMT R4, RZ, 0x654, R4 ;  /* 0x00000654ff047816 */ /* 0x000fe40000000004 */
[----:B-1----:R-:W-:Y:S01]  /*2b30*/  SHF.L.U32 R5, R12, 0x1f, RZ ;  /* 0x0000001f0c057819 */ /* 0x002fe200000006ff */
[----:B------:R-:W-:Y:S01]  /*2b40*/  UIADD3 UR7, UPT, UPT, UR4, 0x90, URZ ;  /* 0x0000009004077890 */ /* 0x000fe2000fffe0ff */
[----:B------:R1:W-:Y:S05]  /*2b50*/  SYNCS.ARRIVE.TRANS64.RED.A1T0 RZ, [R4+URZ], RZ ;  /* 0x000000ff04ff79a7 */ /* 0x0003ea00081004ff */
[----:B------:R-:W-:Y:S01]  /*2b60*/  IMAD.U32 R7, RZ, RZ, UR7 ;  /* 0x00000007ff077e24 */ /* 0x000fe2000f8e00ff */
[----:B------:R-:W2:Y:S04]  /*2b70*/  SYNCS.PHASECHK.TRANS64.TRYWAIT P0, [UR4+0xa0], R5 ;  /* 0x0000a005ff0075a7 */ /* 0x000ea80008001104 */
[----:B------:R-:W-:Y:S01]  /*2b80*/  PRMT R6, R0, 0x654, R7 ;  /* 0x0000065400067816 */ /* 0x000fe20000000007 */
[----:B-1----:R-:W-:Y:S01]  /*2b90*/  @!P2 IMAD.MOV.U32 R4, RZ, RZ, 0x10 ;  /* 0x00000010ff04a424 */ /* 0x002fe200078e00ff */
[----:B--2---:R-:W-:Y:S06]  /*2ba0*/  @!P0 BRA `(.L_x_49) ;  /* 0x0000006c00688947 */ /* 0x004fec0003800000 */
.L_x_150:
[----:B------:R-:W-:Y:S01]  /*2bb0*/  ULEA UR8, UR5, UR6, 0x4 ;  /* 0x0000000605087291 */ /* 0x000fe2000f8e20ff */
[----:B------:R-:W-:Y:S01]  /*2bc0*/  SEL R3, R6, R3, !P2 ;  /* 0x0000000306037207 */ /* 0x000fe20005000000 */
[----:B------:R-:W-:Y:S01]  /*2bd0*/  UIADD3 UR9, UPT, UPT, UR4, 0x90, URZ ;  /* 0x0000009004097890 */ /* 0x000fe2000fffe0ff */
[----:B-1----:R-:W-:Y:S01]  /*2be0*/  LEA R2, R11, UR6, 0x3 ;  /* 0x000000060b027c11 */ /* 0x002fe2000f8e18ff */
[----:B------:R-:W-:Y:S01]  /*2bf0*/  UIADD3 UR8, UPT, UPT, UR8, 0x120, URZ ;  /* 0x0000012008087890 */ /* 0x000fe2000fffe0ff */
[----:B------:R-:W-:Y:S01]  /*2c00*/  SHF.L.U32 R5, R10, 0x1f, RZ ;  /* 0x0000001f0a057819 */ /* 0x000fe200000006ff */
[----:B------:R1:W-:Y:S01]  /*2c10*/  @!P2 SYNCS.ARRIVE.TRANS64.RED RZ, [R3+URZ], R4 ;  /* 0x0000000403ffa9a7 */ /* 0x0003e200080004ff */
[----:B------:R-:W-:Y:S01]  /*2c20*/  UIADD3 UR4, UPT, UPT, UR5, 0x1, URZ ;  /* 0x0000000105047890 */ /* 0x000fe2000fffe0ff */
[----:B------:R-:W-:-:S03]  /*2c30*/  VIADD R8, R8, 0x1 ;  /* 0x0000000108087836 */ /* 0x000fc60000000000 */
[----:B------:R-:W-:Y:S02]  /*2c40*/  UISETP.NE.AND UP0, UPT, UR4, 0x2, UPT ;  /* 0x000000020400788c */ /* 0x000fe4000bf05270 */
[----:B------:R-:W-:Y:S06]  /*2c50*/  UGETNEXTWORKID.BROADCAST [UR8], [UR9] ;  /* 0x00000000080073ca */ /* 0x000fec0008000100 */
[----:B------:R-:W-:Y:S01]  /*2c60*/  USEL UR7, URZ, 0x1, UP0 ;  /* 0x00000001ff077887 */ /* 0x000fe20008000000 */
[----:B------:R-:W-:Y:S01]  /*2c70*/  ISETP.NE.AND P0, PT, R8, 0x2, PT ;  /* 0x000000020800780c */ /* 0x000fe20003f05270 */
[----:B------:R-:W-:Y:S01]  /*2c80*/  USEL UR5, UR4, URZ, UP0 ;  /* 0x000000ff04057287 */ /* 0x000fe20008000000 */
[----:B------:R-:W2:Y:S03]  /*2c90*/  SYNCS.PHASECHK.TRANS64.TRYWAIT P1, [R2+URZ+0x90], R5 ;  /* 0x00009005020075a7 */ /* 0x000ea600080211ff */
[----:B------:R-:W-:Y:S01]  /*2ca0*/  LOP3.LUT R12, R12, UR7, RZ, 0x3c, !PT ;  /* 0x000000070c0c7c12 */ /* 0x000fe2000f8e3cff */
[----:B-12---:R-:W-:Y:S07]  /*2cb0*/  @!P1 BRA `(.L_x_50) ;  /* 0x0000006c003c9947 */ /* 0x006fee0003800000 */
.L_x_151:
[C---:B------:R-:W-:Y:S01]  /*2cc0*/  LEA R4, R11.reuse, UR6, 0x4 ;  /* 0x000000060b047c11 */ /* 0x040fe2000f8e20ff */
[----:B-1----:R-:W-:Y:S01]  /*2cd0*/  VIADD R2, R2, 0xa0 ;  /* 0x000000a002027836 */ /* 0x002fe20000000000 */
[----:B------:R-:W-:Y:S01]  /*2ce0*/  SEL R8, R8, RZ, P0 ;  /* 0x000000ff08087207 */ /* 0x000fe20000000000 */
[----:B------:R-:W-:-:S03]  /*2cf0*/  VIADD R11, R11, 0x1 ;  /* 0x000000010b0b7836 */ /* 0x000fc60000000000 */
[----:B------:R-:W1:Y:S01]  /*2d00*/  LDS.128 R4, [R4+0x120] ;  /* 0x0001200004047984 */ /* 0x000e620000000c00 */
[----:B------:R-:W-:Y:S02]  /*2d10*/  PRMT R2, RZ, 0x654, R2 ;  /* 0x00000654ff027816 */ /* 0x000fe40000000002 */
[C---:B------:R-:W-:Y:S01]  /*2d20*/  ISETP.NE.AND P1, PT, R11.reuse, 0x2, PT ;  /* 0x000000020b00780c */ /* 0x040fe20003f25270 */
[----:B------:R-:W-:Y:S01]  /*2d30*/  @!PT LDS RZ, [RZ] ;  /* 0x00000000fffff984 */ /* 0x000fe20000000800 */
[----:B------:R-:W-:Y:S01]  /*2d40*/  @!PT LDS RZ, [RZ] ;  /* 0x00000000fffff984 */ /* 0x000fe20000000800 */
[----:B------:R-:W-:Y:S01]  /*2d50*/  @!PT LDS RZ, [RZ] ;  /* 0x00000000fffff984 */ /* 0x000fe20000000800 */
[----:B------:R-:W-:Y:S01]  /*2d60*/  @!PT LDS RZ, [RZ] ;  /* 0x00000000fffff984 */ /* 0x000fe20000000800 */
[----:B------:R2:W-:Y:S06]  /*2d70*/  MEMBAR.ALL.CTA ;  /* 0x0000000000007992 */ /* 0x0005ec0000008000 */
[----:B--2---:R-:W2:Y:S01]  /*2d80*/  FENCE.VIEW.ASYNC.S ;  /* 0x00000000000073c6 */ /* 0x004ea20000000000 */
[----:B------:R-:W-:Y:S01]  /*2d90*/  SEL R11, R11, RZ, P1 ;  /* 0x000000ff0b0b7207 */ /* 0x000fe20000800000 */
[----:B--2---:R2:W-:Y:S01]  /*2da0*/  SYNCS.ARRIVE.TRANS64.RED.A1T0 RZ, [R2+URZ], RZ ;  /* 0x000000ff02ff79a7 */ /* 0x0045e200081004ff */
[----:B-1----:R-:W-:-:S02]  /*2db0*/  LOP3.LUT P3, RZ, R6, 0x1, RZ, 0xc0, !PT ;  /* 0x0000000106ff7812 */ /* 0x002fc4000786c0ff */
[----:B------:R-:W-:-:S04]  /*2dc0*/  SEL R5, RZ, 0x1, P1 ;  /* 0x00000001ff057807 */ /* 0x000fc80000800000 */
[----:B------:R-:W-:Y:S02]  /*2dd0*/  LOP3.LUT R10, R10, R5, RZ, 0x3c, !PT ;  /* 0x000000050a0a7212 */ /* 0x000fe400078e3cff */
[----:B--2---:R-:W-:-:S04]  /*2de0*/  SEL R2, RZ, 0x1, P0 ;  /* 0x00000001ff027807 */ /* 0x004fc80000000000 */
[----:B------:R-:W-:Y:S01]  /*2df0*/  LOP3.LUT R9, R9, R2, RZ, 0x3c, !PT ;  /* 0x0000000209097212 */ /* 0x000fe200078e3cff */
[----:B------:R-:W-:Y:S06]  /*2e00*/  @P3 BRA `(.L_x_51) ;  /* 0xfffffffc002c3947 */ /* 0x000fec000383ffff */
[----:B------:R-:W-:Y:S01]  /*2e10*/  ULEA UR4, UR5, UR6, 0x3 ;  /* 0x0000000605047291 */ /* 0x000fe2000f8e18ff */
[----:B------:R-:W-:-:S08]  /*2e20*/  SHF.L.U32 R3, R12, 0x1f, RZ ;  /* 0x0000001f0c037819 */ /* 0x000fd000000006ff */
[----:B------:R-:W1:Y:S02]  /*2e30*/  SYNCS.PHASECHK.TRANS64 P0, [UR4+0xa0], R3 ;  /* 0x0000a003ff0075a7 */ /* 0x000e640008001004 */
[----:B-1----:R-:W-:Y:S05]  /*2e40*/  @P0 BRA `(.L_x_52) ;  /* 0x0000000000080947 */ /* 0x002fea0003800000 */
[----:B------:R-:W1:Y:S02]  /*2e50*/  SYNCS.PHASECHK.TRANS64.TRYWAIT P0, [UR4+0xa0], R3 ;  /* 0x0000a003ff0075a7 */ /* 0x000e640008001104 */
[----:B-1----:R-:W-:Y:S05]  /*2e60*/  @!P0 BRA `(.L_x_53) ;  /* 0x0000006800e48947 */ /* 0x002fea0003800000 */
.L_x_52:
[----:B------:R-:W-:-:S04]  /*2e70*/  UIADD3 UR7, UPT, UPT, UR5, 0x1, URZ ;  /* 0x0000000105077890 */ /* 0x000fc8000fffe0ff */
[----:B------:R-:W-:-:S04]  /*2e80*/  UISETP.NE.AND UP0, UPT, UR7, 0x2, UPT ;  /* 0x000000020700788c */ /* 0x000fc8000bf05270 */
[----:B------:R-:W-:Y:S02]  /*2e90*/  USEL UR8, URZ, 0x1, UP0 ;  /* 0x00000001ff087887 */ /* 0x000fe40008000000 */
[----:B------:R-:W-:-:S04]  /*2ea0*/  USEL UR7, UR7, URZ, UP0 ;  /* 0x000000ff07077287 */ /* 0x000fc80008000000 */
[----:B------:R-:W-:Y:S01]  /*2eb0*/  ULEA UR7, UR7, UR6, 0x3 ;  /* 0x0000000607077291 */ /* 0x000fe2000f8e18ff */
[----:B-1----:R-:W-:-:S04]  /*2ec0*/  LOP3.LUT R3, R12, UR8, RZ, 0x3c, !PT ;  /* 0x000000080c037c12 */ /* 0x002fc8000f8e3cff */
[----:B------:R-:W-:-:S04]  /*2ed0*/  SHF.L.U32 R0, R3, 0x1f, RZ ;  /* 0x0000001f03007819 */ /* 0x000fc800000006ff */
[----:B------:R-:W1:Y:S02]  /*2ee0*/  SYNCS.PHASECHK.TRANS64 P0, [UR7+0xa0], R0 ;  /* 0x0000a000ff0075a7 */ /* 0x000e640008001007 */
[----:B-1----:R-:W-:Y:S05]  /*2ef0*/  @P0 EXIT ;  /* 0x000000000000094d */ /* 0x002fea0003800000 */
[----:B------:R-:W-:Y:S02]  /*2f00*/  SHF.L.U32 R3, R3, 0x1f, RZ ;  /* 0x0000001f03037819 */ /* 0x000fe400000006ff */
[----:B------:R-:W-:-:S07]  /*2f10*/  MOV R0, UR7 ;  /* 0x0000000700007c02 */ /* 0x000fce0008000f00 */
.L_x_54:
[----:B-1----:R1:W2:Y:S02]  /*2f20*/  SYNCS.PHASECHK.TRANS64.TRYWAIT P0, [R0+URZ+0xa0], R3 ;  /* 0x0000a003000075a7 */ /* 0x0022a400080011ff */
[----:B--2---:R-:W-:Y:S05]  /*2f30*/  @!P0 NANOSLEEP.SYNCS 0x989680 ;  /* 0x009896800000895d */ /* 0x004fea0003900000 */
[----:B------:R-:W2:Y:S02]  /*2f40*/  @!P0 SYNCS.PHASECHK.TRANS64 P0, [R0+URZ+0xa0], R3 ;  /* 0x0000a003000085a7 */ /* 0x000ea400080010ff */
[----:B--2---:R-:W-:Y:S05]  /*2f50*/  @P0 EXIT ;  /* 0x000000000000094d */ /* 0x004fea0003800000 */
[----:B------:R-:W-:Y:S05]  /*2f60*/  BRA `(.L_x_54) ;  /* 0xfffffffc00ec7947 */ /* 0x000fea000383ffff */
.L_x_47:
[----:B------:R-:W-:Y:S05]  /*2f70*/  BRA.U UP4, `(.L_x_55) ;  /* 0x0000000d04d87547 */ /* 0x000fea000b800000 */
[----:B------:R-:W1:Y:S01]  /*2f80*/  S2UR UR7, SR_CgaCtaId ;  /* 0x00000000000779c3 */ /* 0x000e620000008800 */
[----:B------:R-:W-:Y:S01]  /*2f90*/  UMOV UR4, 0x40 ;  /* 0x0000004000047882 */ /* 0x000fe20000000000 */
[----:B------:R-:W-:Y:S01]  /*2fa0*/  NOP ;  /* 0x0000000000007918 */ /* 0x000fe20000000000 */
[----:B------:R-:W-:Y:S01]  /*2fb0*/  UMOV UR6, 0x400 ;  /* 0x0000040000067882 */ /* 0x000fe20000000000 */
[----:B-1----:R-:W-:Y:S02]  /*2fc0*/  ULEA UR5, UR7, UR4, 0x18 ;  /* 0x0000000407057291 */ /* 0x002fe4000f8ec0ff */
[----:B------:R-:W-:-:S07]  /*2fd0*/  ULEA UR6, UR7, UR6, 0x18 ;  /* 0x0000000607067291 */ /* 0x000fce000f8ec0ff */
[----:B------:R-:W1:Y:S02]  /*2fe0*/  LDS.U8 R0, [UR5+0x1c] ;  /* 0x00001c05ff007984 */ /* 0x000e640008000000 */
[----:B-1----:R-:W-:-:S13]  /*2ff0*/  ISETP.NE.AND P0, PT, R0, RZ, PT ;  /* 0x000000ff0000720c */ /* 0x002fda0003f05270 */
[----:B------:R-:W-:Y:S05]  /*3000*/  @P0 BRA `(.L_x_56) ;  /* 0x0000000000580947 */ /* 0x000fea0003800000 */
[----:B------:R-:W-:-:S13]  /*3010*/  ELECT P0, URZ, PT ;  /* 0x0000000000ff782f */ /* 0x000fda0003800000 */
[----:B------:R-:W-:Y:S05]  /*3020*/  @!P0 BRA `(.L_x_57) ;  /* 0x0000000000608947 */ /* 0x000fea0003800000 */
[----:B------:R-:W-:Y:S01]  /*3030*/  UMOV UR4, 0x10 ;  /* 0x0000001000047882 */ /* 0x000fe20000000000 */
[----:B------:R-:W-:Y:S01]  /*3040*/  HFMA2 R0, -RZ, RZ, 0, 5.9604644775390625e-08 ;  /* 0x00000001ff007431 */ /* 0x000fe200000001ff */
[----:B------:R-:W-:-:S03]  /*3050*/  MOV R3, 0xffff ;  /* 0x0000ffff00037802 */ /* 0x000fc60000000f00 */
[----:B------:R-:W-:Y:S04]  /*3060*/  DEPBAR.LE SB1, 0x36 ;  /* 0x00009d800000791a */ /* 0x000fe80000000000 */
[----:B------:R-:W1:Y:S02]  /*3070*/  UTCATOMSWS.FIND_AND_SET.ALIGN UP0, UR4, UR4 ;  /* 0x00000004000475e3 */ /* 0x000e640008000800 */
[----:B-1----:R-:W-:Y:S01]  /*3080*/  MOV R4, UR4 ;  /* 0x0000000400047c02 */ /* 0x002fe20008000f00 */
[----:B------:R-:W-:Y:S06]  /*3090*/  BRA.U UP0, `(.L_x_58) ;  /* 0x0000000100187547 */ /* 0x000fec000b800000 */
.L_x_59:
[----:B------:R-:W-:Y:S05]  /*30a0*/  NANOSLEEP 0x64 ;  /* 0x000000640000795d */ /* 0x000fea0003800000 */
[----:B------:R-:W-:-:S05]  /*30b0*/  UMOV UR4, 0x10 ;  /* 0x0000001000047882 */ /* 0x000fca0000000000 */
[----:B------:R-:W-:Y:S04]  /*30c0*/  DEPBAR.LE SB1, 0x36 ;  /* 0x00009d800000791a */ /* 0x000fe80000000000 */
[----:B------:R-:W1:Y:S02]  /*30d0*/  UTCATOMSWS.FIND_AND_SET.ALIGN UP0, UR4, UR4 ;  /* 0x00000004000475e3 */ /* 0x000e640008000800 */
[----:B-1----:R-:W-:Y:S01]  /*30e0*/  MOV R4, UR4 ;  /* 0x0000000400047c02 */ /* 0x002fe20008000f00 */
[----:B------:R-:W-:Y:S05]  /*30f0*/  BRA.U !UP0, `(.L_x_59) ;  /* 0xfffffffd08e87547 */ /* 0x000fea000b83ffff */
.L_x_58:
[-C--:B------:R-:W-:Y:S02]  /*3100*/  SHF.L.U32 R3, R3, R4.reuse, RZ ;  /* 0x0000000403037219 */ /* 0x080fe400000006ff */
[----:B------:R-:W-:Y:S01]  /*3110*/  SHF.L.U32 R0, R0, R4, RZ ;  /* 0x0000000400007219 */ /* 0x000fe200000006ff */
[----:B------:R-:W-:Y:S02]  /*3120*/  IMAD.SHL.U32 R4, R4, 0x20, RZ ;  /* 0x0000002004047824 */ /* 0x000fe400078e00ff */
[----:B------:R1:W-:Y:S04]  /*3130*/  ATOMS.OR RZ, [UR5+0x14], R3 ;  /* 0x00001403ffff798c */ /* 0x0003e8000b000005 */
[----:B------:R1:W-:Y:S04]  /*3140*/  ATOMS.OR RZ, [UR5+0x18], R0 ;  /* 0x00001800ffff798c */ /* 0x0003e8000b000005 */
[----:B------:R1:W-:Y:S01]  /*3150*/  STS [UR6+0x140], R4 ;  /* 0x00014004ff007988 */ /* 0x0003e20008000806 */
[----:B------:R-:W-:Y:S05]  /*3160*/  BRA `(.L_x_57) ;  /* 0x0000000000107947 */ /* 0x000fea0003800000 */
.L_x_56:
[----:B------:R-:W-:Y:S02]  /*3170*/  MOV R0, 0xffffffff ;  /* 0xffffffff00007802 */ /* 0x000fe40000000f00 */
[----:B------:R-:W-:-:S03]  /*3180*/  MOV R4, 0x31b0 ;  /* 0x000031b000047802 */ /* 0x000fc60000000f00 */
[----:B------:R1:W-:Y:S04]  /*3190*/  STS [UR6+0x140], R0 ;  /* 0x00014000ff007988 */ /* 0x0003e80008000806 */
[----:B-1---5:R-:W-:Y:S05]  /*31a0*/  CALL.REL.NOINC `($__internal_1_$__cuda_sm10x_tcgen05_guardrail_trap_phase_invalid_during_alloc) ;  /* 0x00000070002c7944 */ /* 0x022fea0003c00000 */
.L_x_57:
[----:B------:R-:W-:Y:S05]  /*31b0*/  WARPSYNC.ALL ;  /* 0x0000000000007948 */ /* 0x000fea0003800000 */
[----:B------:R-:W2:Y:S01]  /*31c0*/  S2UR UR4, SR_CgaCtaId ;  /* 0x00000000000479c3 */ /* 0x000ea20000008800 */
[----:B------:R-:W-:Y:S01]  /*31d0*/  UMOV UR26, 0x400 ;  /* 0x00000400001a7882 */ /* 0x000fe20000000000 */
[----:B------:R-:W-:-:S06]  /*31e0*/  NOP ;  /* 0x0000000000007918 */ /* 0x000fcc0000000000 */
[----:B------:R-:W-:Y:S06]  /*31f0*/  BAR.ARV 0x6, 0xa0 ;  /* 0x0182800000007b1d */ /* 0x000fec0000002000 */
[----:B------:R-:W3:Y:S01]  /*3200*/  LDCU UR5, c[0x0][0x38c] ;  /* 0x00007180ff0577ac */ /* 0x000ee20008000800 */
[----:B------:R-:W-:Y:S01]  /*3210*/  LOP3.LUT R2, R2, 0xffff, RZ, 0xc0, !PT ;  /* 0x0000ffff02027812 */ /* 0x000fe200078ec0ff */
[----:B------:R-:W-:Y:S01]  /*3220*/  IMAD.MOV.U32 R11, RZ, RZ, 0x1 ;  /* 0x00000001ff0b7424 */ /* 0x000fe200078e00ff */
[----:B------:R-:W-:Y:S01]  /*3230*/  CS2R R8, SRZ ;  /* 0x0000000000087805 */ /* 0x000fe2000001ff00 */
[----:B------:R-:W4:Y:S01]  /*3240*/  LDCU UR7, c[0x0][0x38c] ;  /* 0x00007180ff0777ac */ /* 0x000f220008000800 */
[----:B------:R-:W-:Y:S01]  /*3250*/  R2UR UR27, R2 ;  /* 0x00000000021b72ca */ /* 0x000fe200000e0000 */
[----:B------:R-:W-:Y:S01]  /*3260*/  IMAD.MOV.U32 R10, RZ, RZ, RZ ;  /* 0x000000ffff0a7224 */ /* 0x000fe200078e00ff */
[----:B------:R-:W-:Y:S01]  /*3270*/  UMOV UR30, URZ ;  /* 0x000000ff001e7c82 */ /* 0x000fe20008000000 */
[----:B------:R-:W-:Y:S01]  /*3280*/  UMOV UR24, URZ ;  /* 0x000000ff00187c82 */ /* 0x000fe20008000000 */
[----:B--2---:R-:W-:Y:S01]  /*3290*/  ULEA UR26, UR4, UR26, 0x18 ;  /* 0x0000001a041a7291 */ /* 0x004fe2000f8ec0ff */
[----:B------:R-:W-:Y:S01]  /*32a0*/  UMOV UR38, 0x0 ;  /* 0x0000000000267882 */ /* 0x000fe20000000000 */
[----:B------:R-:W-:-:S02]  /*32b0*/  UMOV UR39, 0x4400010 ;  /* 0x0440001000277882 */ /* 0x000fc40000000000 */
[----:B------:R-:W-:Y:S02]  /*32c0*/  UIADD3 UR4, UPT, UPT, UR26, 0x8800, URZ ;  /* 0x000088001a047890 */ /* 0x000fe4000fffe0ff */
[----:B------:R-:W-:Y:S02]  /*32d0*/  UIADD3 UR6, UPT, UPT, UR26, 0x10800, URZ ;  /* 0x000108001a067890 */ /* 0x000fe4000fffe0ff */
[----:B---3--:R-:W-:Y:S01]  /*32e0*/  UIADD3 UR5, UPT, UPT, UR5, 0x3f, URZ ;  /* 0x0000003f05057890 */ /* 0x008fe2000fffe0ff */
[----:B-1----:R-:W1:Y:S01]  /*32f0*/  LDS R0, [UR26+0x140] ;  /* 0x0001401aff007984 */ /* 0x002e620008000800 */
[----:B------:R-:W-:Y:S01]  /*3300*/  UMOV UR36, 0x0 ;  /* 0x0000000000247882 */ /* 0x000fe20000000000 */
[----:B------:R-:W-:Y:S01]  /*3310*/  UMOV UR37, 0x4400010 ;  /* 0x0440001000257882 */ /* 0x000fe20000000000 */
[----:B------:R-:W-:Y:S02]  /*3320*/  USHF.R.S32.HI UR40, URZ, 0x1f, UR5 ;  /* 0x0000001fff287899 */ /* 0x000fe40008011405 */
[----:B----4-:R-:W-:-:S02]  /*3330*/  UISETP.GE.AND UP4, UPT, UR7, 0x1, UPT ;  /* 0x000000010700788c */ /* 0x010fc4000bf86270 */
[----:B------:R-:W-:Y:S02]  /*3340*/  ULEA.HI UR40, UR40, UR5, URZ, 0x6 ;  /* 0x0000000528287291 */ /* 0x000fe4000f8f30ff */
[----:B------:R-:W-:Y:S02]  /*3350*/  USHF.R.U32.HI UR5, URZ, 0x4, UR4 ;  /* 0x00000004ff057899 */ /* 0x000fe40008011604 */
[----:B------:R-:W-:Y:S02]  /*3360*/  USHF.R.S32.HI UR40, URZ, 0x6, UR40 ;  /* 0x00000006ff287899 */ /* 0x000fe40008011428 */
[----:B------:R-:W-:Y:S02]  /*3370*/  USHF.R.U32.HI UR4, URZ, 0x4, UR6 ;  /* 0x00000004ff047899 */ /* 0x000fe40008011606 */
[----:B------:R-:W-:Y:S02]  /*3380*/  UISETP.LT.AND UP0, UPT, UR40, 0x1, UPT ;  /* 0x000000012800788c */ /* 0x000fe4000bf01270 */
[----:B------:R-:W-:-:S02]  /*3390*/  ULOP3.LUT UR5, UR5, 0x3fff, URZ, 0xc0, !UPT ;  /* 0x00003fff05057892 */ /* 0x000fc4000f8ec0ff */
[----:B------:R-:W-:Y:S02]  /*33a0*/  ULOP3.LUT UR4, UR4, 0x3fff, URZ, 0xc0, !UPT ;  /* 0x00003fff04047892 */ /* 0x000fe4000f8ec0ff */
[----:B------:R-:W-:Y:S02]  /*33b0*/  USEL UR41, UR40, 0x1, !UP0 ;  /* 0x0000000128297887 */ /* 0x000fe4000c000000 */
[----:B------:R-:W-:Y:S02]  /*33c0*/  ULOP3.LUT UR28, UR5, 0x10000, URZ, 0xfc, !UPT ;  /* 0x00010000051c7892 */ /* 0x000fe4000f8efcff */
[----:B------:R-:W-:Y:S02]  /*33d0*/  ULOP3.LUT UR29, UR4, 0x10000, URZ, 0xfc, !UPT ;  /* 0x00010000041d7892 */ /* 0x000fe4000f8efcff */
[----:B------:R-:W-:Y:S01]  /*33e0*/  UIADD3 UR41, UPT, UPT, -UR41, URZ, URZ ;  /* 0x000000ff29297290 */ /* 0x000fe2000fffe1ff */
[----:B------:R-:W-:Y:S01]  /*33f0*/  UMOV UR34, 0x0 ;  /* 0x0000000000227882 */ /* 0x000fe20000000000 */
[----:B------:R-:W-:Y:S01]  /*3400*/  UMOV UR35, 0x4400010 ;  /* 0x0440001000237882 */ /* 0x000fe20000000000 */
[----:B------:R-:W-:Y:S01]  /*3410*/  UMOV UR32, 0x0 ;  /* 0x0000000000207882 */ /* 0x000fe20000000000 */
[----:B------:R-:W-:Y:S01]  /*3420*/  UMOV UR33, 0x4400010 ;  /* 0x0440001000217882 */ /* 0x000fe20000000000 */
[----:B-1----:R-:W-:-:S15]  /*3430*/  R2UR UR42, R0 ;  /* 0x00000000002a72ca */ /* 0x002fde00000e0000 */
.L_x_66:
[----:B------:R-:W-:Y:S02]  /*3440*/  LEA R0, R10, UR26, 0x3 ;  /* 0x0000001a0a007c11 */ /* 0x000fe4000f8e18ff */
[----:B------:R-:W-:Y:S02]  /*3450*/  SHF.L.U32 R5, R9, 0x1f, RZ ;  /* 0x0000001f09057819 */ /* 0x000fe400000006ff */
[----:B------:R-:W-:Y:S01]  /*3460*/  PLOP3.LUT P0, PT, PT, PT, UP4, 0x80, 0x8 ;  /* 0x000000000008781c */ /* 0x000fe20003f0f048 */
[----:B------:R-:W-:Y:S01]  /*3470*/  VIADD R3, R0, 0xa0 ;  /* 0x000000a000037836 */ /* 0x000fe20000000000 */
[----:B-1----:R-:W1:Y:S02]  /*3480*/  SYNCS.PHASECHK.TRANS64.TRYWAIT P1, [R0+URZ+0x90], R5 ;  /* 0x00009005000075a7 */ /* 0x002e6400080211ff */
[----:B-1-3--:R-:W-:Y:S09]  /*3490*/  @!P1 BRA `(.L_x_60) ;  /* 0x0000006400709947 */ /* 0x00aff20003800000 */
.L_x_153:
[----:B------:R-:W-:Y:S01]  /*34a0*/  LEA R4, R10, UR26, 0x4 ;  /* 0x0000001a0a047c11 */ /* 0x000fe2000f8e20ff */
[----:B------:R-:W-:Y:S01]  /*34b0*/  @UP4 ULEA UR4, UR24, UR26, 0x3 ;  /* 0x0000001a18044291 */ /* 0x000fe2000f8e18ff */
[----:B------:R-:W-:Y:S01]  /*34c0*/  PLOP3.LUT P2, PT, PT, PT, PT, 0x80, 0x8 ;  /* 0x000000000008781c */ /* 0x000fe20003f4f070 */
[----:B------:R-:W-:Y:S01]  /*34d0*/  ULEA UR31, UR30, UR26, 0x3 ;  /* 0x0000001a1e1f7291 */ /* 0x000fe2000f8e18ff */
[----:B------:R-:W-:Y:S02]  /*34e0*/  PRMT R3, RZ, 0x654, R3 ;  /* 0x00000654ff037816 */ /* 0x000fe40000000003 */
[----:B-1----:R-:W1:Y:S01]  /*34f0*/  LDS.128 R4, [R4+0x120] ;  /* 0x0001200004047984 */ /* 0x002e620000000c00 */
[----:B------:R-:W-:Y:S02]  /*3500*/  @P0 SHF.L.U32 R2, R8, 0x1f, RZ ;  /* 0x0000001f08020819 */ /* 0x000fe400000006ff */
[----:B------:R-:W-:Y:S01]  /*3510*/  SHF.L.U32 R0, R11, 0x1f, RZ ;  /* 0x0000001f0b007819 */ /* 0x000fe200000006ff */
[----:B------:R-:W-:Y:S01]  /*3520*/  @!PT LDS RZ, [RZ] ;  /* 0x00000000fffff984 */ /* 0x000fe20000000800 */
[----:B------:R-:W-:Y:S01]  /*3530*/  @!PT LDS RZ, [RZ] ;  /* 0x00000000fffff984 */ /* 0x000fe20000000800 */
[----:B------:R-:W-:Y:S01]  /*3540*/  @!PT LDS RZ, [RZ] ;  /* 0x00000000fffff984 */ /* 0x000fe20000000800 */
[----:B------:R-:W-:Y:S01]  /*3550*/  @!PT LDS RZ, [RZ] ;  /* 0x00000000fffff984 */ /* 0x000fe20000000800 */
[----:B------:R2:W-:Y:S06]  /*3560*/  MEMBAR.ALL.CTA ;  /* 0x0000000000007992 */ /* 0x0005ec0000008000 */
[----:B--2---:R-:W2:Y:S02]  /*3570*/  FENCE.VIEW.ASYNC.S ;  /* 0x00000000000073c6 */ /* 0x004ea40000000000 */
[----:B--2---:R2:W-:Y:S01]  /*3580*/  SYNCS.ARRIVE.TRANS64.RED.A1T0 RZ, [R3+URZ], RZ ;  /* 0x000000ff03ff79a7 */ /* 0x0045e200081004ff */
[----:B------:R2:W3:Y:S01]  /*3590*/  @P0 SYNCS.PHASECHK.TRANS64.TRYWAIT P2, [UR4], R2 ;  /* 0x00000002ff0005a7 */ /* 0x0004e20008041104 */
[----:B------:R-:W-:Y:S01]  /*35a0*/  ULEA.HI UR4, UR30, UR30, URZ, 0x1 ;  /* 0x0000001e1e047291 */ /* 0x000fe2000f8f08ff */
[----:B-1----:R-:W-:-:S03]  /*35b0*/  LOP3.LUT P1, RZ, R6, 0x1, RZ, 0xc0, !PT ;  /* 0x0000000106ff7812 */ /* 0x002fc6000782c0ff */
[----:B------:R-:W-:Y:S02]  /*35c0*/  USHF.L.U32 UR11, UR4, 0x7, URZ ;  /* 0x00000007040b7899 */ /* 0x000fe400080006ff */
[----:B------:R-:W-:Y:S02]  /*35d0*/  ULOP3.LUT UR4, UR4, 0xffe, URZ, 0xc0, !UPT ;  /* 0x00000ffe04047892 */ /* 0x000fe4000f8ec0ff */
[----:B------:R-:W-:Y:S02]  /*35e0*/  ULOP3.LUT UR11, UR11, 0xffffff00, URZ, 0xc0, !UPT ;  /* 0xffffff000b0b7892 */ /* 0x000fe4000f8ec0ff */
[----:B------:R-:W-:Y:S02]  /*35f0*/  UIADD3 UR4, UPT, UPT, -UR4, UR30, URZ ;  /* 0x0000001e04047290 */ /* 0x000fe4000fffe1ff */
[----:B------:R-:W-:Y:S01]  /*3600*/  UIADD3 UR11, UPT, UPT, UR42, UR11, URZ ;  /* 0x0000000b2a0b7290 */ /* 0x000fe2000fffe0ff */
[----:B------:R-:W1:Y:S03]  /*3610*/  SYNCS.PHASECHK.TRANS64.TRYWAIT P0, [UR31+0xd0], R0 ;  /* 0x0000d000ff0075a7 */ /* 0x000e66000800111f */
[----:B------:R-:W-:Y:S01]  /*3620*/  ULEA UR11, UR4, UR11, 0x14 ;  /* 0x0000000b040b7291 */ /* 0x000fe2000f8ea0ff */
[----:B-123--:R-:W-:Y:S11]  /*3630*/  @!P0 BRA `(.L_x_61) ;  /* 0x00000064001c8947 */ /* 0x00eff60003800000 */
.L_x_155:
[----:B------:R-:W-:Y:S01]  /*3640*/  IADD3 R10, PT, PT, R10, 0x1, RZ ;  /* 0x000000010a0a7810 */ /* 0x000fe20007ffe0ff */
[----:B------:R-:W-:Y:S06]  /*3650*/  BRA.U !UP4, `(.L_x_62) ;  /* 0x000000010cc07547 */ /* 0x000fec000b800000 */
[----:B------:R-:W-:Y:S01]  /*3660*/  UPLOP3.LUT UP2, UPT, UPT, UPT, UPT, 0x40, 0x4 ;  /* 0x000000000004789c */ /* 0x000fe20003f4e870 */
[----:B------:R-:W-:Y:S01]  /*3670*/  UMOV UR23, UR41 ;  /* 0x0000002900177c82 */ /* 0x000fe20008000000 */
[----:B------:R-:W-:Y:S01]  /*3680*/  UMOV UR22, UR40 ;  /* 0x0000002800167c82 */ /* 0x000fe20008000000 */
[----:B------:R-:W-:-:S08]  /*3690*/  UMOV UR10, UR24 ;  /* 0x00000018000a7c82 */ /* 0x000fd00008000000 */
.L_x_65:
[----:B------:R-:W-:Y:S02]  /*36a0*/  UIADD3 UR23, UPT, UPT, UR23, 0x1, URZ ;  /* 0x0000000117177890 */ /* 0x000fe4000fffe0ff */
[----:B--2---:R-:W-:Y:S02]  /*36b0*/  ULEA UR5, UR10, UR26, 0x3 ;  /* 0x0000001a0a057291 */ /* 0x004fe4000f8e18ff */
[----:B------:R-:W-:Y:S01]  /*36c0*/  UISETP.NE.AND UP3, UPT, UR23, URZ, UPT ;  /* 0x000000ff1700728c */ /* 0x000fe2000bf65270 */
[----:B---3--:R-:W-:Y:S10]  /*36d0*/  @P2 BRA `(.L_x_63) ;  /* 0x00000000000c2947 */ /* 0x008ff40003800000 */
[----:B-1----:R-:W-:Y:S04]  /*36e0*/  SHF.L.U32 R3, R8, 0x1f, RZ ;  /* 0x0000001f08037819 */ /* 0x002fe800000006ff */
[----:B------:R-:W1:Y:S02]  /*36f0*/  SYNCS.PHASECHK.TRANS64.TRYWAIT P0, [UR5], R3 ;  /* 0x00000003ff0075a7 */ /* 0x000e640008001105 */
[----:B-1----:R-:W-:Y:S05]  /*3700*/  @!P0 BRA `(.L_x_64) ;  /* 0x0000006400008947 */ /* 0x002fea0003800000 */
.L_x_63:
[----:B------:R-:W-:Y:S01]  /*3710*/  UISETP.NE.AND UP0, UPT, UR22, 0x1, UPT ;  /* 0x000000011600788c */ /* 0x000fe2000bf05270 */
[----:B------:R-:W-:Y:S01]  /*3720*/  PLOP3.LUT P2, PT, PT, PT, PT, 0x80, 0x8 ;  /* 0x000000000008781c */ /* 0x000fe20003f4f070 */
[----:B------:R-:W-:Y:S02]  /*3730*/  UIADD3 UR4, UPT, UPT, UR10, 0x1, URZ ;  /* 0x000000010a047890 */ /* 0x000fe4000fffe0ff */
[----:B------:R-:W-:Y:S02]  /*3740*/  UIADD3 UR25, UPT, UPT, UR5, 0x20, URZ ;  /* 0x0000002005197890 */ /* 0x000fe4000fffe0ff */
[----:B------:R-:W-:Y:S01]  /*3750*/  UISETP.NE.AND UP1, UPT, UR4, 0x4, UPT ;  /* 0x000000040400788c */ /* 0x000fe2000bf25270 */
[----:B------:R-:W-:Y:S01]  /*3760*/  PLOP3.LUT P0, PT, PT, PT, UP0, 0x80, 0x8 ;  /* 0x000000000008781c */ /* 0x000fe20003f0f008 */
[----:B------:R-:W-:Y:S02]  /*3770*/  UIADD3 UR22, UPT, UPT, UR22, -0x1, URZ ;  /* 0xffffffff16167890 */ /* 0x000fe4000fffe0ff */
[----:B------:R-:W-:Y:S02]  /*3780*/  USEL UR6, URZ, 0x1, UP1 ;  /* 0x00000001ff067887 */ /* 0x000fe40008800000 */
[----:B------:R-:W-:Y:S01]  /*3790*/  USEL UR24, UR4, URZ, UP1 ;  /* 0x000000ff04187287 */ /* 0x000fe20008800000 */
[----:B------:R-:W-:Y:S01]  /*37a0*/  UMOV UR7, 0x40004040 ;  /* 0x4000404000077882 */ /* 0x000fe20000000000 */
[----:B------:R-:W-:Y:S02]  /*37b0*/  UMOV UR5, 0x40004040 ;  /* 0x4000404000057882 */ /* 0x000fe40000000000 */
[----:B------:R-:W-:Y:S01]  /*37c0*/  @UP0 ULEA UR4, UR24, UR26, 0x3 ;  /* 0x0000001a18040291 */ /* 0x000fe2000f8e18ff */
[----:B------:R-:W-:Y:S01]  /*37d0*/  LOP3.LUT R8, R8, UR6, RZ, 0x3c, !PT ;  /* 0x0000000608087c12 */ /* 0x000fe2000f8e3cff */
[----:B------:R-:W-:Y:S01]  /*37e0*/  ULEA UR6, UR10, UR29, 0xb ;  /* 0x0000001d0a067291 */ /* 0x000fe2000f8e58ff */
[----:B------:R-:W-:Y:S02]  /*37f0*/  UMOV UR21, 0x40004040 ;  /* 0x4000404000157882 */ /* 0x000fe40000000000 */
[----:B-1----:R-:W-:Y:S01]  /*3800*/  @P0 SHF.L.U32 R0, R8, 0x1f, RZ ;  /* 0x0000001f08000819 */ /* 0x002fe200000006ff */
[----:B------:R-:W-:Y:S02]  /*3810*/  UIADD3 UR20, UPT, UPT, UR6, 0x2, URZ ;  /* 0x0000000206147890 */ /* 0x000fe4000fffe0ff */
[----:B------:R-:W-:Y:S01]  /*3820*/  UIADD3 UR16, UPT, UPT, UR6, 0x4, URZ ;  /* 0x0000000406107890 */ /* 0x000fe2000fffe0ff */
[----:B------:R2:W3:Y:S01]  /*3830*/  @P0 SYNCS.PHASECHK.TRANS64.TRYWAIT P2, [UR4], R0 ;  /* 0x00000000ff0005a7 */ /* 0x0004e20008041104 */
[----:B------:R-:W-:Y:S02]  /*3840*/  ULEA UR4, UR10, UR28, 0x9 ;  /* 0x0000001c0a047291 */ /* 0x000fe4000f8e48ff */
[----:B------:R-:W-:Y:S02]  /*3850*/  UIADD3 UR12, UPT, UPT, UR6, 0x6, URZ ;  /* 0x00000006060c7890 */ /* 0x000fe4000fffe0ff */
[----:B------:R-:W-:Y:S02]  /*3860*/  UIADD3 UR18, UPT, UPT, UR4, 0x2, URZ ;  /* 0x0000000204127890 */ /* 0x000fe4000fffe0ff */
[----:B------:R-:W-:Y:S02]  /*3870*/  UIADD3 UR14, UPT, UPT, UR4, 0x4, URZ ;  /* 0x00000004040e7890 */ /* 0x000fe4000fffe0ff */
[----:B------:R-:W-:Y:S01]  /*3880*/  UIADD3 UR8, UPT, UPT, UR4, 0x6, URZ ;  /* 0x0000000604087890 */ /* 0x000fe2000fffe0ff */
[----:B------:R2:W-:Y:S01]  /*3890*/  UTCHMMA gdesc[UR4], gdesc[UR6], tmem[UR11], tmem[UR38], idesc[UR39], UP2 ;  /* 0x00ff2606040075ea */ /* 0x0005e2000900000b */
[----:B------:R-:W-:Y:S01]  /*38a0*/  UPLOP3.LUT UP2, UPT, UPT, UPT, UPT, 0x80, 0x8 ;  /* 0x000000000008789c */ /* 0x000fe20003f4f070 */
[----:B------:R-:W-:Y:S01]  /*38b0*/  UMOV UR19, 0x40004040 ;  /* 0x4000404000137882 */ /* 0x000fe20000000000 */
[----:B------:R-:W-:Y:S01]  /*38c0*/  UMOV UR17, 0x40004040 ;  /* 0x4000404000117882 */ /* 0x000fe20000000000 */
[----:B------:R2:W-:Y:S01]  /*38d0*/  UTCHMMA gdesc[UR18], gdesc[UR20], tmem[UR11], tmem[UR36], idesc[UR37], UPT ;  /* 0x00ff2414120075ea */ /* 0x0005e2000b80000b */
[----:B------:R-:W-:Y:S01]  /*38e0*/  UMOV UR15, 0x40004040 ;  /* 0x40004040000f7882 */ /* 0x000fe20000000000 */
[----:B------:R-:W-:Y:S01]  /*38f0*/  UMOV UR13, 0x40004040 ;  /* 0x40004040000d7882 */ /* 0x000fe20000000000 */
[----:B------:R-:W-:Y:S01]  /*3900*/  UMOV UR9, 0x40004040 ;  /* 0x4000404000097882 */ /* 0x000fe20000000000 */
[----:B------:R2:W-:Y:S01]  /*3910*/  UTCHMMA gdesc[UR14], gdesc[UR16], tmem[UR11], tmem[UR34], idesc[UR35], UPT ;  /* 0x00ff22100e0075ea */ /* 0x0005e2000b80000b */
[----:B------:R2:W-:Y:S01]  /*3920*/  UTCHMMA gdesc[UR8], gdesc[UR12], tmem[UR11], tmem[UR32], idesc[UR33], UPT ;  /* 0x00ff200c080075ea */ /* 0x0005e2000b80000b */
[----:B------:R2:W-:Y:S01]  /*3930*/  UTCBAR.MULTICAST [UR25], URZ, UR27 ;  /* 0x000000ff190073e9 */ /* 0x0005e2000800081b */
[----:B------:R-:W-:Y:S01]  /*3940*/  UMOV UR10, UR24 ;  /* 0x00000018000a7c82 */ /* 0x000fe20008000000 */
[----:B------:R-:W-:Y:S05]  /*3950*/  BRA.U UP3, `(.L_x_65) ;  /* 0xfffffffd03507547 */ /* 0x000fea000b83ffff */
.L_x_62:
[----:B--2---:R-:W-:Y:S01]  /*3960*/  UIADD3 UR4, UPT, UPT, UR30, 0x1, URZ ;  /* 0x000000011e047890 */ /* 0x004fe2000fffe0ff */
[C---:B------:R-:W-:Y:S01]  /*3970*/  ISETP.NE.AND P0, PT, R10.reuse, 0x2, PT ;  /* 0x000000020a00780c */ /* 0x040fe20003f05270 */
[----:B------:R-:W-:Y:S02]  /*3980*/  UIADD3 UR5, UPT, UPT, UR31, 0xb0, URZ ;  /* 0x000000b01f057890 */ /* 0x000fe4000fffe0ff */
[----:B------:R-:W-:Y:S01]  /*3990*/  UISETP.NE.AND UP0, UPT, UR4, 0x4, UPT ;  /* 0x000000040400788c */ /* 0x000fe2000bf05270 */
[----:B-1----:R-:W-:Y:S02]  /*39a0*/  SEL R0, RZ, 0x1, P0 ;  /* 0x00000001ff007807 */ /* 0x002fe40000000000 */
[----:B------:R-:W-:Y:S01]  /*39b0*/  SEL R10, R10, RZ, P0 ;  /* 0x000000ff0a0a7207 */ /* 0x000fe20000000000 */
[----:B------:R-:W-:Y:S01]  /*39c0*/  USEL UR6, URZ, 0x1, UP0 ;  /* 0x00000001ff067887 */ /* 0x000fe20008000000 */
[----:B------:R-:W-:Y:S01]  /*39d0*/  LOP3.LUT R9, R9, R0, RZ, 0x3c, !PT ;  /* 0x0000000009097212 */ /* 0x000fe200078e3cff */
[----:B------:R-:W-:Y:S01]  /*39e0*/  USEL UR30, UR4, URZ, UP0 ;  /* 0x000000ff041e7287 */ /* 0x000fe20008000000 */
[----:B------:R1:W-:Y:S03]  /*39f0*/  UTCBAR [UR5], URZ ;  /* 0x000000ff050073e9 */ /* 0x0003e600080000ff */
[----:B------:R-:W-:Y:S01]  /*3a00*/  LOP3.LUT R11, R11, UR6, RZ, 0x3c, !PT ;  /* 0x000000060b0b7c12 */ /* 0x000fe2000f8e3cff */
[----:B------:R-:W-:Y:S07]  /*3a10*/  @P1 BRA `(.L_x_66) ;  /* 0xfffffff800881947 */ /* 0x000fee000383ffff */
[----:B------:R-:W2:Y:S01]  /*3a20*/  S2UR UR8, SR_CgaCtaId ;  /* 0x00000000000879c3 */ /* 0x000ea20000008800 */
[----:B------:R-:W-:Y:S01]  /*3a30*/  ELECT P0, URZ, PT ;  /* 0x0000000000ff782f */ /* 0x000fe20003800000 */
[----:B------:R-:W-:Y:S01]  /*3a40*/  IMAD.MOV.U32 R0, RZ, RZ, 0x1 ;  /* 0x00000001ff007424 */ /* 0x000fe200078e00ff */
[----:B------:R-:W-:Y:S01]  /*3a50*/  UIADD3 UR26, UPT, UPT, UR26, 0xd0, URZ ;  /* 0x000000d01a1a7890 */ /* 0x000fe2000fffe0ff */
[----:B------:R-:W-:Y:S01]  /*3a60*/  SHF.L.U32 R3, R11, 0x1f, RZ ;  /* 0x0000001f0b037819 */ /* 0x000fe200000006ff */
[----:B------:R-:W-:-:S03]  /*3a70*/  UMOV UR4, 0x40 ;  /* 0x0000004000047882 */ /* 0x000fc60000000000 */
[----:B------:R-:W-:Y:S01]  /*3a80*/  UVIRTCOUNT.DEALLOC.SMPOOL 0x80 ;  /* 0x000000800000784c */ /* 0x000fe20000000000 */
[----:B--2---:R-:W-:Y:S02]  /*3a90*/  ULEA UR8, UR8, UR4, 0x18 ;  /* 0x0000000408087291 */ /* 0x004fe4000f8ec0ff */
[----:B------:R-:W-:-:S07]  /*3aa0*/  ULEA UR4, UR30, UR26, 0x3 ;  /* 0x0000001a1e047291 */ /* 0x000fce000f8e18ff */
[----:B------:R2:W-:Y:S02]  /*3ab0*/  @P0 STS.U8 [UR8+0x1c], R0 ;  /* 0x00001c00ff000988 */ /* 0x0005e40008000008 */
[----:B------:R-:W4:Y:S02]  /*3ac0*/  SYNCS.PHASECHK.TRANS64.TRYWAIT P0, [UR4], R3 ;  /* 0x00000003ff0075a7 */ /* 0x000f240008001104 */
[----:B--2-4-:R-:W-:Y:S05]  /*3ad0*/  @!P0 BRA `(.L_x_67) ;  /* 0x0000006000248947 */ /* 0x014fea0003800000 */
.L_x_158:
[----:B------:R-:W-:-:S04]  /*3ae0*/  UIADD3 UR4, UPT, UPT, UR30, 0x1, URZ ;  /* 0x000000011e047890 */ /* 0x000fc8000fffe0ff */
[----:B------:R-:W-:-:S04]  /*3af0*/  UISETP.NE.AND UP0, UPT, UR4, 0x4, UPT ;  /* 0x000000040400788c */ /* 0x000fc8000bf05270 */
[----:B------:R-:W-:Y:S02]  /*3b00*/  USEL UR6, URZ, 0x1, UP0 ;  /* 0x00000001ff067887 */ /* 0x000fe40008000000 */
[----:B------:R-:W-:-:S04]  /*3b10*/  USEL UR4, UR4, URZ, UP0 ;  /* 0x000000ff04047287 */ /* 0x000fc80008000000 */
[----:B-1----:R-:W-:Y:S01]  /*3b20*/  ULEA UR5, UR4, UR26, 0x3 ;  /* 0x0000001a04057291 */ /* 0x002fe2000f8e18ff */
[----:B------:R-:W-:-:S04]  /*3b30*/  LOP3.LUT R2, R11, UR6, RZ, 0x3c, !PT ;  /* 0x000000060b027c12 */ /* 0x000fc8000f8e3cff */
[----:B--2---:R-:W-:-:S04]  /*3b40*/  SHF.L.U32 R3, R2, 0x1f, RZ ;  /* 0x0000001f02037819 */ /* 0x004fc800000006ff */
[----:B------:R-:W1:Y:S02]  /*3b50*/  SYNCS.PHASECHK.TRANS64.TRYWAIT P0, [UR5], R3 ;  /* 0x00000003ff0075a7 */ /* 0x000e640008001105 */
[----:B-1----:R-:W-:Y:S05]  /*3b60*/  @!P0 BRA `(.L_x_68) ;  /* 0x0000006000188947 */ /* 0x002fea0003800000 */
.L_x_160:
        /* <DEDUP_REMOVED lines=9> */
.L_x_162:
[----:B------:R-:W-:-:S04]  /*3c00*/  UIADD3 UR4, UPT, UPT, UR4, 0x1, URZ ;  /* 0x0000000104047890 */ /* 0x000fc8000fffe0ff */
[----:B------:R-:W-:-:S04]  /*3c10*/  UISETP.NE.AND UP0, UPT, UR4, 0x4, UPT ;  /* 0x000000040400788c */ /* 0x000fc8000bf05270 */
[----:B------:R-:W-:Y:S02]  /*3c20*/  USEL UR5, URZ, 0x1, UP0 ;  /* 0x00000001ff057887 */ /* 0x000fe40008000000 */
[----:B------:R-:W-:-:S04]  /*3c30*/  USEL UR4, UR4, URZ, UP0 ;  /* 0x000000ff04047287 */ /* 0x000fc80008000000 */
[----:B------:R-:W-:Y:S01]  /*3c40*/  ULEA UR4, UR4, UR26, 0x3 ;  /* 0x0000001a04047291 */ /* 0x000fe2000f8e18ff */
[----:B-1----:R-:W-:-:S04]  /*3c50*/  LOP3.LUT R3, R2, UR5, RZ, 0x3c, !PT ;  /* 0x0000000502037c12 */ /* 0x002fc8000f8e3cff */
[----:B------:R-:W-:-:S04]  /*3c60*/  SHF.L.U32 R3, R3, 0x1f, RZ ;  /* 0x0000001f03037819 */ /* 0x000fc800000006ff */
[----:B------:R-:W1:Y:S02]  /*3c70*/  SYNCS.PHASECHK.TRANS64.TRYWAIT P0, [UR4], R3 ;  /* 0x00000003ff0075a7 */ /* 0x000e640008001104 */
[----:B-1----:R-:W-:Y:S05]  /*3c80*/  @!P0 BRA `(.L_x_70) ;  /* 0x0000006000008947 */ /* 0x002fea0003800000 */
.L_x_164:
[----:B------:R-:W-:Y:S01]  /*3c90*/  NOP ;  /* 0x0000000000007918 */ /* 0x000fe20000000000 */
[----:B-1----:R-:W1:Y:S01]  /*3ca0*/  LDS R0, [UR8+0x14] ;  /* 0x00001408ff007984 */ /* 0x002e620008000800 */
[----:B------:R-:W-:Y:S01]  /*3cb0*/  ULOP3.LUT UR4, UR42, 0xffff, URZ, 0xc0, !UPT ;  /* 0x0000ffff2a047892 */ /* 0x000fe2000f8ec0ff */
[----:B------:R-:W-:Y:S01]  /*3cc0*/  UMOV UR5, 0xffff ;  /* 0x0000ffff00057882 */ /* 0x000fe20000000000 */
[----:B------:R-:W-:Y:S02]  /*3cd0*/  UMOV UR6, 0x1 ;  /* 0x0000000100067882 */ /* 0x000fe40000000000 */
[----:B------:R-:W-:-:S04]  /*3ce0*/  USHF.R.U32.HI UR4, URZ, 0x5, UR4 ;  /* 0x00000005ff047899 */ /* 0x000fc80008011604 */
[----:B------:R-:W-:Y:S02]  /*3cf0*/  USHF.L.U32 UR5, UR5, UR4, URZ ;  /* 0x0000000405057299 */ /* 0x000fe400080006ff */
[----:B------:R-:W-:-:S04]  /*3d00*/  USHF.L.U32 UR4, UR6, UR4, URZ ;  /* 0x0000000406047299 */ /* 0x000fc800080006ff */
[----:B-1----:R-:W-:-:S04]  /*3d10*/  LOP3.LUT R0, R0, UR5, RZ, 0xc0, !PT ;  /* 0x0000000500007c12 */ /* 0x002fc8000f8ec0ff */
[----:B------:R-:W-:-:S13]  /*3d20*/  ISETP.NE.AND P0, PT, R0, UR5, PT ;  /* 0x0000000500007c0c */ /* 0x000fda000bf05270 */
[----:B------:R-:W-:Y:S05]  /*3d30*/  @P0 BRA `(.L_x_71) ;  /* 0x0000000000580947 */ /* 0x000fea0003800000 */
[----:B------:R-:W1:Y:S02]  /*3d40*/  LDS R0, [UR8+0x18] ;  /* 0x00001808ff007984 */ /* 0x000e640008000800 */
[----:B-1----:R-:W-:-:S04]  /*3d50*/  LOP3.LUT R0, R0, UR4, RZ, 0xc0, !PT ;  /* 0x0000000400007c12 */ /* 0x002fc8000f8ec0ff */
[----:B------:R-:W-:-:S13]  /*3d60*/  ISETP.NE.AND P0, PT, R0, UR4, PT ;  /* 0x0000000400007c0c */ /* 0x000fda000bf05270 */
[----:B------:R-:W-:Y:S05]  /*3d70*/  @P0 BRA `(.L_x_72) ;  /* 0x00000000003c0947 */ /* 0x000fea0003800000 */
[----:B------:R-:W1:Y:S01]  /*3d80*/  S2R R2, SR_LANEID ;  /* 0x0000000000027919 */ /* 0x000e620000000000 */
[----:B------:R-:W-:Y:S01]  /*3d90*/  ULOP3.LUT UR5, URZ, UR5, URZ, 0x33, !UPT ;  /* 0x00000005ff057292 */ /* 0x000fe2000f8e33ff */
[----:B------:R-:W-:Y:S01]  /*3da0*/  LOP3.LUT R4, RZ, UR4, RZ, 0x33, !PT ;  /* 0x00000004ff047c12 */ /* 0x000fe2000f8e33ff */
[----:B------:R-:W-:Y:S02]  /*3db0*/  VOTEU.ANY UR4, UPT, PT ;  /* 0x0000000000047886 */ /* 0x000fe400038e0100 */
[----:B------:R-:W-:Y:S01]  /*3dc0*/  UFLO.U32 UR4, UR4 ;  /* 0x00000004000472bd */ /* 0x000fe200080e0000 */
[----:B------:R-:W2:Y:S01]  /*3dd0*/  REDUX UR6, R4 ;  /* 0x00000000040673c4 */ /* 0x000ea20000000000 */
[----:B------:R-:W-:-:S06]  /*3de0*/  IMAD.U32 R0, RZ, RZ, UR5 ;  /* 0x00000005ff007e24 */ /* 0x000fcc000f8e00ff */
[----:B------:R4:W-:Y:S01]  /*3df0*/  UTCATOMSWS.AND URZ, UR5 ;  /* 0x0000000500ff79e3 */ /* 0x0009e20008000000 */
[----:B------:R-:W3:Y:S01]  /*3e00*/  REDUX UR7, R0 ;  /* 0x00000000000773c4 */ /* 0x000ee20000000000 */
[----:B-1----:R-:W-:Y:S01]  /*3e10*/  ISETP.EQ.U32.AND P0, PT, R2, UR4, PT ;  /* 0x0000000402007c0c */ /* 0x002fe2000bf02070 */
[----:B--2---:R-:W-:Y:S01]  /*3e20*/  IMAD.U32 R2, RZ, RZ, UR6 ;  /* 0x00000006ff027e24 */ /* 0x004fe2000f8e00ff */
[----:B---3--:R-:W-:-:S11]  /*3e30*/  MOV R3, UR7 ;  /* 0x0000000700037c02 */ /* 0x008fd60008000f00 */
[----:B------:R4:W-:Y:S04]  /*3e40*/  @P0 ATOMS.AND RZ, [UR8+0x14], R3 ;  /* 0x00001403ffff098c */ /* 0x0009e8000a800008 */
[----:B------:R4:W-:Y:S01]  /*3e50*/  @P0 ATOMS.AND RZ, [UR8+0x18], R2 ;  /* 0x00001802ffff098c */ /* 0x0009e2000a800008 */
[----:B------:R-:W-:Y:S05]  /*3e60*/  BRA `(.L_x_73) ;  /* 0x0000000000147947 */ /* 0x000fea0003800000 */
.L_x_72:
[----:B------:R-:W-:Y:S02]  /*3e70*/  MOV R2, 0x3e90 ;  /* 0x00003e9000027802 */ /* 0x000fe40000000f00 */
[----:B---3-5:R-:W-:Y:S05]  /*3e80*/  CALL.REL.NOINC `($__internal_0_$__cuda_sm10x_tcgen05_guardrail_trap_col_being_dealloced_not_returned_by_alloc) ;  /* 0x0000006000e87944 */ /* 0x028fea0003c00000 */
[----:B------:R-:W-:Y:S05]  /*3e90*/  BRA `(.L_x_73) ;  /* 0x0000000000087947 */ /* 0x000fea0003800000 */
.L_x_71:
[----:B------:R-:W-:Y:S02]  /*3ea0*/  MOV R2, 0x3ec0 ;  /* 0x00003ec000027802 */ /* 0x000fe40000000f00 */
[----:B---3-5:R-:W-:Y:S05]  /*3eb0*/  CALL.REL.NOINC `($__internal_2_$__cuda_sm10x_tcgen05_guardrail_trap_unallocated_columns_being_dealloced) ;  /* 0x0000006000f47944 */ /* 0x028fea0003c00000 */
.L_x_73:
[----:B------:R-:W-:Y:S01]  /*3ec0*/  NOP ;  /* 0x0000000000007918 */ /* 0x000fe20000000000 */
[----:B----4-:R-:W-:Y:S05]  /*3ed0*/  EXIT ;  /* 0x000000000000794d */ /* 0x010fea0003800000 */
.L_x_55:
[----:B------:R-:W-:-:S09]  /*3ee0*/  UISETP.NE.OR UP0, UPT, UR17, 0x3, !UP3 ;  /* 0x000000031100788c */ /* 0x000fd2000df05670 */
[----:B------:R-:W-:Y:S05]  /*3ef0*/  BRA.U UP0, `(.L_x_74) ;  /* 0x00000011005c7547 */ /* 0x000fea000b800000 */
[----:B------:R-:W1:Y:S01]  /*3f00*/  S2UR UR10, SR_CgaCtaId ;  /* 0x00000000000a79c3 */ /* 0x000e620000008800 */
[----:B------:R-:W2:Y:S01]  /*3f10*/  LDCU UR31, c[0x0][0x370] ;  /* 0x00006e00ff1f77ac */ /* 0x000ea20008000800 */
[----:B------:R-:W-:Y:S02]  /*3f20*/  HFMA2 R13, -RZ, RZ, 0, 0 ;  /* 0x00000000ff0d7431 */ /* 0x000fe400000001ff */
[----:B------:R-:W-:Y:S01]  /*3f30*/  IMAD.MOV.U32 R15, RZ, RZ, 0x1 ;  /* 0x00000001ff0f7424 */ /* 0x000fe200078e00ff */
[----:B------:R-:W-:Y:S01]  /*3f40*/  MOV R7, 0x2000 ;  /* 0x0000200000077802 */ /* 0x000fe20000000f00 */
[----:B------:R-:W2:Y:S01]  /*3f50*/  LDCU.128 UR44, c[0x0][0xb10] ;  /* 0x00016200ff2c77ac */ /* 0x000ea20008000c00 */
[----:B------:R-:W-:Y:S01]  /*3f60*/  IMAD.MOV.U32 R14, RZ, RZ, RZ ;  /* 0x000000ffff0e7224 */ /* 0x000fe200078e00ff */
[----:B------:R-:W3:Y:S01]  /*3f70*/  LDC.64 R16, c[0x0][0x348] ;  /* 0x0000d200ff107b82 */ /* 0x000ee20000000a00 */
[----:B------:R-:W4:Y:S01]  /*3f80*/  LDCU UR30, c[0x0][0x374] ;  /* 0x00006e80ff1e77ac */ /* 0x000f220008000800 */
[----:B------:R-:W1:Y:S06]  /*3f90*/  LDCU UR15, c[0x0][0xb0c] ;  /* 0x00016180ff0f77ac */ /* 0x000e6c0008000800 */
[----:B------:R-:W3:Y:S01]  /*3fa0*/  LDC.64 R2, c[0x0][0x888] ;  /* 0x00022200ff027b82 */ /* 0x000ee20000000a00 */
[----:B------:R-:W3:Y:S01]  /*3fb0*/  LDCU UR49, c[0x0][0xb20] ;  /* 0x00016400ff3177ac */ /* 0x000ee20008000800 */
[----:B------:R-:W3:Y:S06]  /*3fc0*/  LDCU UR4, c[0x0][0xb30] ;  /* 0x00016600ff0477ac */ /* 0x000eec0008000800 */
[----:B------:R-:W3:Y:S01]  /*3fd0*/  LDC.64 R4, c[0x0][0x890] ;  /* 0x00022400ff047b82 */ /* 0x000ee20000000a00 */
[----:B------:R-:W-:Y:S01]  /*3fe0*/  UMOV UR21, 0x400 ;  /* 0x0000040000157882 */ /* 0x000fe20000000000 */
[----:B--2---:R-:W-:-:S02]  /*3ff0*/  UIMAD.WIDE.U32 UR6, UR31, UR44, URZ ;  /* 0x0000002c1f0672a5 */ /* 0x004fc4000f8e00ff */
[----:B----4-:R-:W-:Y:S02]  /*4000*/  UIMAD.WIDE.U32 UR8, UR30, UR47, URZ ;  /* 0x0000002f1e0872a5 */ /* 0x010fe4000f8e00ff */
[----:B-1----:R-:W-:Y:S02]  /*4010*/  ULEA UR21, UR10, UR21, 0x18 ;  /* 0x000000150a157291 */ /* 0x002fe4000f8ec0ff */
[----:B------:R-:W-:Y:S02]  /*4020*/  UPLOP3.LUT UP3, UPT, UPT, UPT, UPT, 0x40, 0x4 ;  /* 0x000000000004789c */ /* 0x000fe40003f6e870 */
[----:B------:R-:W-:Y:S02]  /*4030*/  UIADD3 UR37, UPT, UPT, UR21, 0x58, URZ ;  /* 0x0000005815257890 */ /* 0x000fe4000fffe0ff */
[----:B------:R-:W-:Y:S02]  /*4040*/  UIADD3 UR33, UPT, UPT, UR21, 0x40, URZ ;  /* 0x0000004015217890 */ /* 0x000fe4000fffe0ff */
[----:B------:R-:W-:-:S02]  /*4050*/  UIADD3 UR25, UPT, UPT, UR21, 0x48, URZ ;  /* 0x0000004815197890 */ /* 0x000fc4000fffe0ff */
[----:B------:R-:W-:Y:S01]  /*4060*/  UIADD3 UR17, UPT, UPT, UR21, 0x50, URZ ;  /* 0x0000005015117890 */ /* 0x000fe2000fffe0ff */
[----:B------:R-:W-:Y:S01]  /*4070*/  UMOV UR6, UR7 ;  /* 0x0000000700067c82 */ /* 0x000fe20008000000 */
[----:B------:R-:W-:Y:S01]  /*4080*/  UMOV UR41, UR9 ;  /* 0x0000000900297c82 */ /* 0x000fe20008000000 */
[----:B------:R-:W-:Y:S02]  /*4090*/  UISETP.GE.AND UP0, UPT, UR42, 0x1, UPT ;  /* 0x000000012a00788c */ /* 0x000fe4000bf06270 */
[----:B------:R-:W-:Y:S01]  /*40a0*/  UISETP.NE.AND UP4, UPT, UR42, 0x1, UPT ;  /* 0x000000012a00788c */ /* 0x000fe2000bf85270 */
[----:B------:R-:W1:Y:S01]  /*40b0*/  LDCU.64 UR22, c[0x0][0xb28] ;  /* 0x00016500ff1677ac */ /* 0x000e620008000a00 */
[----:B------:R-:W-:Y:S02]  /*40c0*/  UISETP.NE.AND UP6, UPT, UR15, 0x1, UPT ;  /* 0x000000010f00788c */ /* 0x000fe4000bfc5270 */
[----:B------:R-:W-:Y:S02]  /*40d0*/  UISETP.NE.AND UP5, UPT, UR46, 0x1, UPT ;  /* 0x000000012e00788c */ /* 0x000fe4000bfa5270 */
[----:B------:R-:W-:-:S02]  /*40e0*/  UPRMT UR37, UR10, 0x654, UR37 ;  /* 0x000006540a257896 */ /* 0x000fc40008000025 */
[----:B------:R-:W-:Y:S02]  /*40f0*/  USHF.R.U32.HI UR43, URZ, UR45, UR6 ;  /* 0x0000002dff2b7299 */ /* 0x000fe40008011606 */
[----:B------:R-:W-:Y:S02]  /*4100*/  UPRMT UR40, UR10, 0x654, UR33 ;  /* 0x000006540a287896 */ /* 0x000fe40008000021 */
[----:B------:R-:W-:Y:S02]  /*4110*/  UPRMT UR39, UR10, 0x654, UR25 ;  /* 0x000006540a277896 */ /* 0x000fe40008000019 */
[----:B------:R-:W-:Y:S02]  /*4120*/  UPRMT UR38, UR10, 0x654, UR17 ;  /* 0x000006540a267896 */ /* 0x000fe40008000011 */
[----:B---3--:R-:W-:Y:S02]  /*4130*/  USHF.R.U32.HI UR41, URZ, UR49, UR41 ;  /* 0x00000031ff297299 */ /* 0x008fe40008011629 */
[----:B------:R-:W-:-:S11]  /*4140*/  UISETP.NE.AND UP2, UPT, UR4, 0x1, UPT ;  /* 0x000000010400788c */ /* 0x000fd6000bf45270 */
.L_x_85:
[C---:B------:R-:W-:Y:S02]  /*4150*/  LEA R12, R14.reuse, UR21, 0x3 ;  /* 0x000000150e0c7c11 */ /* 0x040fe4000f8e18ff */
[----:B------:R-:W-:Y:S02]  /*4160*/  SHF.L.U32 R9, R13, 0x1f, RZ ;  /* 0x0000001f0d097819 */ /* 0x000fe400000006ff */
[----:B------:R-:W-:Y:S02]  /*4170*/  LEA R10, R14, UR21, 0x4 ;  /* 0x000000150e0a7c11 */ /* 0x000fe4000f8e20ff */
[----:B--2---:R-:W2:Y:S02]  /*4180*/  SYNCS.PHASECHK.TRANS64.TRYWAIT P0, [R12+URZ+0x90], R9 ;  /* 0x000090090c0075a7 */ /* 0x004ea400080011ff */
[----:B--2---:R-:W-:Y:S05]  /*4190*/  @!P0 BRA `(.L_x_75) ;  /* 0x0000005800d48947 */ /* 0x004fea0003800000 */
.L_x_165:
[----:B--2---:R-:W2:Y:S01]  /*41a0*/  LDS.128 R8, [R10+0x120] ;  /* 0x000120000a087984 */ /* 0x004ea20000000c00 */
[----:B------:R-:W-:Y:S01]  /*41b0*/  UISETP.GE.AND UP0, UPT, UR42, 0x1, UPT ;  /* 0x000000012a00788c */ /* 0x000fe2000bf06270 */
[----:B------:R-:W-:Y:S01]  /*41c0*/  @!PT LDS RZ, [RZ] ;  /* 0x00000000fffff984 */ /* 0x000fe20000000800 */
[----:B------:R-:W-:Y:S01]  /*41d0*/  @!PT LDS RZ, [RZ] ;  /* 0x00000000fffff984 */ /* 0x000fe20000000800 */
[----:B------:R-:W-:Y:S01]  /*41e0*/  @!PT LDS RZ, [RZ] ;  /* 0x00000000fffff984 */ /* 0x000fe20000000800 */
[----:B------:R-:W-:Y:S01]  /*41f0*/  @!PT LDS RZ, [RZ] ;  /* 0x00000000fffff984 */ /* 0x000fe20000000800 */
[----:B------:R3:W-:Y:S06]  /*4200*/  MEMBAR.ALL.CTA ;  /* 0x0000000000007992 */ /* 0x0007ec0000008000 */
[----:B---3--:R-:W3:Y:S01]  /*4210*/  FENCE.VIEW.ASYNC.S ;  /* 0x00000000000073c6 */ /* 0x008ee20000000000 */
[----:B--2---:R-:W-:Y:S11]  /*4220*/  LOP3.LUT P0, RZ, R10, 0x1, RZ, 0xc0, !PT ;  /* 0x000000010aff7812 */ /* 0x004ff6000780c0ff */
[----:B------:R-:W-:Y:S02]  /*4230*/  @!UPT UIADD3 URZ, UPT, UPT, URZ, URZ, URZ ;  /* 0x000000fffffff290 */ /* 0x000fe4000fffe0ff */
[----:B---3--:R-:W-:Y:S01]  /*4240*/  VOTEU.ANY UP1, P0 ;  /* 0x0000000000ff7886 */ /* 0x008fe20000020100 */
[----:B------:R-:W-:Y:S11]  /*4250*/  PLOP3.LUT P0, PT, PT, PT, UP1, 0x80, 0x8 ;  /* 0x000000000008781c */ /* 0x000ff60003f0f018 */
[----:B------:R-:W-:Y:S02]  /*4260*/  @!UPT UIADD3 URZ, UPT, UPT, URZ, URZ, URZ ;  /* 0x000000fffffff290 */ /* 0x000fe4000fffe0ff */
[----:B------:R-:W-:Y:S02]  /*4270*/  @P0 SHF.R.U32.HI R0, RZ, 0x10, R9 ;  /* 0x00000010ff000819 */ /* 0x000fe40000011609 */
[----:B------:R-:W-:Y:S02]  /*4280*/  @P0 MOV R6, R8 ;  /* 0x0000000800060202 */ /* 0x000fe40000000f00 */
[----:B------:R-:W-:Y:S01]  /*4290*/  @P0 R2UR UR4, R0 ;  /* 0x00000000000402ca */ /* 0x000fe200000e0000 */
[----:B------:R-:W-:Y:S01]  /*42a0*/  VIADD R0, R12, 0xa0 ;  /* 0x000000a00c007836 */ /* 0x000fe20000000000 */
[----:B------:R-:W-:Y:S02]  /*42b0*/  @P0 LOP3.LUT R8, R9, 0xffff, RZ, 0xc0, !PT ;  /* 0x0000ffff09080812 */ /* 0x000fe400078ec0ff */
[----:B------:R-:W-:Y:S02]  /*42c0*/  @P0 R2UR UR6, R6 ;  /* 0x00000000060602ca */ /* 0x000fe400000e0000 */
[----:B------:R-:W-:Y:S02]  /*42d0*/  PRMT R0, RZ, 0x654, R0 ;  /* 0x00000654ff007816 */ /* 0x000fe40000000000 */
[----:B------:R-:W-:Y:S02]  /*42e0*/  @P0 R2UR UR5, R8 ;  /* 0x00000000080502ca */ /* 0x000fe400000e0000 */
[----:B------:R2:W-:Y:S03]  /*42f0*/  SYNCS.ARRIVE.TRANS64.RED.A1T0 RZ, [R0+URZ], RZ ;  /* 0x000000ff00ff79a7 */ /* 0x0005e600081004ff */
[----:B------:R-:W-:Y:S04]  /*4300*/  @UP1 UMOV UR29, UR4 ;  /* 0x00000004001d1c82 */ /* 0x000fe80008000000 */
[----:B------:R-:W-:Y:S04]  /*4310*/  @UP1 UMOV UR14, UR6 ;  /* 0x00000006000e1c82 */ /* 0x000fe80008000000 */
[----:B------:R-:W-:Y:S01]  /*4320*/  @UP1 UMOV UR13, UR5 ;  /* 0x00000005000d1c82 */ /* 0x000fe20008000000 */
[----:B------:R-:W-:Y:S05]  /*4330*/  BRA.U !UP0, `(.L_x_76) ;  /* 0x0000000108a47547 */ /* 0x000fea000b800000 */
[----:B------:R-:W-:Y:S02]  /*4340*/  UIMAD.WIDE.U32 UR18, UR13, UR47, URZ ;  /* 0x0000002f0d1272a5 */ /* 0x000fe4000f8e00ff */
[----:B------:R-:W-:Y:S02]  /*4350*/  UIMAD.WIDE.U32 UR26, UR14, UR44, URZ ;  /* 0x0000002c0e1a72a5 */ /* 0x000fe4000f8e00ff */
[----:B------:R-:W-:Y:S02]  /*4360*/  USEL UR4, UR30, UR41, !UP5 ;  /* 0x000000291e047287 */ /* 0x000fe4000e800000 */
[----:B------:R-:W-:Y:S02]  /*4370*/  USEL UR7, UR31, UR43, !UP6 ;  /* 0x0000002b1f077287 */ /* 0x000fe4000f000000 */
[----:B-1----:R-:W-:Y:S02]  /*4380*/  UIMAD.WIDE.U32 UR8, UR4, UR22, URZ ;  /* 0x00000016040872a5 */ /* 0x002fe4000f8e00ff */
[----:B------:R-:W-:Y:S01]  /*4390*/  UIMAD.WIDE.U32 UR10, UR7, UR22, URZ ;  /* 0x00000016070a72a5 */ /* 0x000fe2000f8e00ff */
[----:B------:R-:W-:Y:S02]  /*43a0*/  UMOV UR5, UR19 ;  /* 0x0000001300057c82 */ /* 0x000fe40008000000 */
[----:B------:R-:W-:Y:S03]  /*43b0*/  USHF.R.U32.HI UR6, URZ, UR49, UR5 ;  /* 0x00000031ff067299 */ /* 0x000fe60008011605 */
[----:B------:R-:W-:Y:S01]  /*43c0*/  UMOV UR5, UR27 ;  /* 0x0000001b00057c82 */ /* 0x000fe20008000000 */
[----:B------:R-:W-:Y:S02]  /*43d0*/  USEL UR6, UR13, UR6, !UP5 ;  /* 0x000000060d067287 */ /* 0x000fe4000e800000 */
[----:B------:R-:W-:Y:S03]  /*43e0*/  USHF.R.U32.HI UR12, URZ, UR45, UR5 ;  /* 0x0000002dff0c7299 */ /* 0x000fe60008011605 */
[----:B------:R-:W-:Y:S02]  /*43f0*/  UMOV UR5, UR9 ;  /* 0x0000000900057c82 */ /* 0x000fe40008000000 */
[----:B------:R-:W-:Y:S03]  /*4400*/  @UP4 USHF.R.U32.HI UR4, URZ, UR23, UR5 ;  /* 0x00000017ff044299 */ /* 0x000fe60008011605 */
[----:B------:R-:W-:Y:S01]  /*4410*/  UMOV UR5, UR11 ;  /* 0x0000000b00057c82 */ /* 0x000fe20008000000 */
[----:B------:R-:W-:Y:S02]  /*4420*/  UIMAD UR4, UR42, UR4, URZ ;  /* 0x000000042a0472a4 */ /* 0x000fe4000f8e02ff */
[----:B------:R-:W-:Y:S02]  /*4430*/  @UP4 USHF.R.U32.HI UR7, URZ, UR23, UR5 ;  /* 0x00000017ff074299 */ /* 0x000fe40008011605 */
[----:B------:R-:W-:Y:S02]  /*4440*/  UIMAD.WIDE.U32 UR10, UR6, UR22, URZ ;  /* 0x00000016060a72a5 */ /* 0x000fe4000f8e00ff */
[----:B------:R-:W-:Y:S02]  /*4450*/  USEL UR5, UR14, UR12, !UP6 ;  /* 0x0000000c0e057287 */ /* 0x000fe4000f000000 */
[----:B------:R-:W-:Y:S02]  /*4460*/  UIMAD UR8, UR42, UR7, URZ ;  /* 0x000000072a0872a4 */ /* 0x000fe4000f8e02ff */
[----:B------:R-:W-:Y:S03]  /*4470*/  UISETP.GE.AND UP0, UPT, UR6, UR4, UPT ;  /* 0x000000040600728c */ /* 0x000fe6000bf06270 */
[----:B------:R-:W-:Y:S01]  /*4480*/  UMOV UR4, UR11 ;  /* 0x0000000b00047c82 */ /* 0x000fe20008000000 */
[----:B------:R-:W-:Y:S02]  /*4490*/  UISETP.GE.OR UP0, UPT, UR5, UR8, UP0 ;  /* 0x000000080500728c */ /* 0x000fe40008706670 */
[----:B------:R-:W-:Y:S02]  /*44a0*/  USHF.R.U32.HI UR4, URZ, UR23, UR4 ;  /* 0x00000017ff047299 */ /* 0x000fe40008011604 */
[----:B------:R-:W-:Y:S02]  /*44b0*/  UIMAD.WIDE.U32 UR8, UR5, UR22, URZ ;  /* 0x00000016050872a5 */ /* 0x000fe4000f8e00ff */
[----:B------:R-:W-:Y:S04]  /*44c0*/  USEL UR10, UR6, UR4, !UP4 ;  /* 0x00000004060a7287 */ /* 0x000fe8000e000000 */
[----:B------:R-:W-:Y:S01]  /*44d0*/  UIADD3 UR11, UPT, UPT, -UR10, URZ, URZ ;  /* 0x000000ff0a0b7290 */ /* 0x000fe2000fffe1ff */
[----:B------:R-:W-:Y:S02]  /*44e0*/  @!UP0 UMOV UR4, UR9 ;  /* 0x0000000900048c82 */ /* 0x000fe40008000000 */
[----:B------:R-:W-:Y:S02]  /*44f0*/  @!UP0 USHF.R.U32.HI UR4, URZ, UR23, UR4 ;  /* 0x00000017ff048299 */ /* 0x000fe40008011604 */
[----:B------:R-:W-:Y:S02]  /*4500*/  UIMAD UR8, UR42, UR11, UR6 ;  /* 0x0000000b2a0872a4 */ /* 0x000fe4000f8e0206 */
[----:B------:R-:W-:Y:S04]  /*4510*/  @!UP0 USEL UR4, UR5, UR4, !UP4 ;  /* 0x0000000405048287 */ /* 0x000fe8000e000000 */
[----:B------:R-:W-:Y:S02]  /*4520*/  @!UP0 UIMAD UR8, UR7, UR8, UR4 ;  /* 0x00000008070882a4 */ /* 0x000fe4000f8e0204 */
[----:B------:R-:W-:Y:S02]  /*4530*/  @!UP0 UIADD3 UR9, UPT, UPT, UR10, -UR4, URZ ;  /* 0x800000040a098290 */ /* 0x000fe4000fffe0ff */
[----:B------:R-:W-:Y:S02]  /*4540*/  UIADD3 UR4, UPT, UPT, -UR5, URZ, URZ ;  /* 0x000000ff05047290 */ /* 0x000fe4000fffe1ff */
[----:B------:R-:W-:Y:S02]  /*4550*/  UIADD3 UR7, UPT, UPT, -UR6, URZ, URZ ;  /* 0x000000ff06077290 */ /* 0x000fe4000fffe1ff */
[----:B------:R-:W-:Y:S02]  /*4560*/  @!UP0 UIMAD UR6, UR9, UR42, UR5 ;  /* 0x0000002a090682a4 */ /* 0x000fe4000f8e0205 */
[----:B------:R-:W-:Y:S02]  /*4570*/  UIMAD UR14, UR15, UR4, UR14 ;  /* 0x000000040f0e72a4 */ /* 0x000fe4000f8e020e */
[----:B------:R-:W-:Y:S01]  /*4580*/  UIMAD UR13, UR46, UR7, UR13 ;  /* 0x000000072e0d72a4 */ /* 0x000fe2000f8e020d */
[----:B------:R-:W-:Y:S02]  /*4590*/  @!UP0 UMOV UR5, UR8 ;  /* 0x0000000800058c82 */ /* 0x000fe40008000000 */
[----:B------:R-:W-:Y:S02]  /*45a0*/  UIMAD UR14, UR5, UR15, UR14 ;  /* 0x0000000f050e72a4 */ /* 0x000fe4000f8e020e */
[----:B------:R-:W-:Y:S11]  /*45b0*/  UIMAD UR13, UR6, UR46, UR13 ;  /* 0x0000002e060d72a4 */ /* 0x000ff6000f8e020d */
[----:B------:R-:W-:Y:S01]  /*45c0*/  @!UPT UIADD3 URZ, UPT, UPT, URZ, URZ, URZ ;  /* 0x000000fffffff290 */ /* 0x000fe2000fffe0ff */
.L_x_76:
[----:B------:R-:W3:Y:S01]  /*45d0*/  @!UP2 LDCU.128 UR8, c[0x0][0xb10] ;  /* 0x00016200ff08a7ac */ /* 0x000ee20008000c00 */
[C---:B------:R-:W-:Y:S02]  /*45e0*/  ISETP.NE.U32.AND P1, PT, R4.reuse, RZ, PT ;  /* 0x000000ff0400720c */ /* 0x040fe40003f25070 */
[----:B------:R-:W-:Y:S02]  /*45f0*/  ISETP.NE.U32.AND P0, PT, R4, RZ, PT ;  /* 0x000000ff0400720c */ /* 0x000fe40003f05070 */
[C---:B------:R-:W-:Y:S02]  /*4600*/  ISETP.NE.AND.EX P1, PT, R5.reuse, RZ, PT, P1 ;  /* 0x000000ff0500720c */ /* 0x040fe40003f25310 */
[----:B------:R-:W-:Y:S01]  /*4610*/  ISETP.NE.AND.EX P0, PT, R5, RZ, PT, P0 ;  /* 0x000000ff0500720c */ /* 0x000fe20003f05300 */
[----:B------:R-:W4:Y:S01]  /*4620*/  @!UP2 LDCU UR5, c[0x0][0xb0c] ;  /* 0x00016180ff05a7ac */ /* 0x000f220008000800 */
[----:B------:R-:W-:Y:S01]  /*4630*/  SHF.L.U32 R9, R15, 0x1f, RZ ;  /* 0x0000001f0f097819 */ /* 0x000fe200000006ff */
[----:B------:R-:W-:Y:S02]  /*4640*/  USHF.L.U32 UR35, UR16, 0x6, URZ ;  /* 0x0000000610237899 */ /* 0x000fe400080006ff */
[----:B------:R-:W-:Y:S02]  /*4650*/  USHF.L.U32 UR34, UR20, 0x8, URZ ;  /* 0x0000000814227899 */ /* 0x000fe400080006ff */
[----:B---3--:R-:W-:Y:S07]  /*4660*/  UIMAD.WIDE.U32 UR6, UR14, UR8, URZ ;  /* 0x000000080e0672a5 */ /* 0x008fee000f8e00ff */
[----:B------:R-:W-:Y:S01]  /*4670*/  @!UP2 UMOV UR4, UR7 ;  /* 0x000000070004ac82 */ /* 0x000fe20008000000 */
[----:B----4-:R-:W-:Y:S02]  /*4680*/  @!UP2 UISETP.NE.AND UP0, UPT, UR5, 0x1, UPT ;  /* 0x000000010500a88c */ /* 0x010fe4000bf05270 */
[----:B------:R-:W-:Y:S02]  /*4690*/  @!UP2 USHF.R.U32.HI UR4, URZ, UR9, UR4 ;  /* 0x00000009ff04a299 */ /* 0x000fe40008011604 */
[----:B------:R-:W-:Y:S02]  /*46a0*/  UIMAD.WIDE.U32 UR6, UR13, UR11, URZ ;  /* 0x0000000b0d0672a5 */ /* 0x000fe4000f8e00ff */
[----:B------:R-:W-:Y:S02]  /*46b0*/  @!UP2 USEL UR8, UR14, UR4, !UP0 ;  /* 0x000000040e08a287 */ /* 0x000fe4000c000000 */
[----:B------:R-:W-:Y:S03]  /*46c0*/  @!UP2 UISETP.NE.AND UP0, UPT, UR10, 0x1, UPT ;  /* 0x000000010a00a88c */ /* 0x000fe6000bf05270 */
[----:B------:R-:W-:Y:S02]  /*46d0*/  @!UP2 UMOV UR6, UR7 ;  /* 0x000000070006ac82 */ /* 0x000fe40008000000 */
[----:B------:R-:W3:Y:S02]  /*46e0*/  @!UP2 LDCU UR4, c[0x0][0xb20] ;  /* 0x00016400ff04a7ac */ /* 0x000ee40008000800 */
[----:B---3--:R-:W-:Y:S04]  /*46f0*/  @!UP2 USHF.R.U32.HI UR6, URZ, UR4, UR6 ;  /* 0x00000004ff06a299 */ /* 0x008fe80008011606 */
[----:B------:R-:W-:Y:S04]  /*4700*/  @!UP2 USEL UR6, UR13, UR6, !UP0 ;  /* 0x000000060d06a287 */ /* 0x000fe8000c000000 */
[----:B------:R-:W-:Y:S02]  /*4710*/  @!UP2 UIADD3 UR4, UPT, UPT, -UR8, UR6, URZ ;  /* 0x000000060804a290 */ /* 0x000fe4000fffe1ff */
[----:B------:R-:W-:Y:S02]  /*4720*/  @!UP2 UIADD3 UR6, UPT, UPT, UR8, -UR6, URZ ;  /* 0x800000060806a290 */ /* 0x000fe4000fffe0ff */
[----:B------:R-:W-:Y:S02]  /*4730*/  @!UP2 UIMAD UR14, UR4, UR5, UR14 ;  /* 0x00000005040ea2a4 */ /* 0x000fe4000f8e020e */
[----:B------:R-:W-:Y:S01]  /*4740*/  @!UP2 UIMAD UR13, UR6, UR10, UR13 ;  /* 0x0000000a060da2a4 */ /* 0x000fe2000f8e020d */
[----:B------:R-:W-:Y:S11]  /*4750*/  BRA.U UP3, `(.L_x_77) ;  /* 0x0000000103107547 */ /* 0x000ff6000b800000 */
[----:B--2---:R-:W-:Y:S04]  /*4760*/  MOV R0, UR48 ;  /* 0x0000003000007c02 */ /* 0x004fe80008000f00 */
[----:B------:R-:W-:Y:S04]  /*4770*/  SHF.L.U32 R11, R0, 0x1f, RZ ;  /* 0x0000001f000b7819 */ /* 0x000fe800000006ff */
[----:B------:R-:W2:Y:S02]  /*4780*/  SYNCS.PHASECHK.TRANS64.TRYWAIT P2, [UR21+0x88], R11 ;  /* 0x0000880bff0075a7 */ /* 0x000ea40008041115 */
[----:B--2---:R-:W-:Y:S05]  /*4790*/  @!P2 BRA `(.L_x_78) ;  /* 0x000000540068a947 */ /* 0x004fea0003800000 */
.L_x_77:
[----:B------:R-:W-:Y:S05]  /*47a0*/  @!P1 BRA `(.L_x_79) ;  /* 0x0000000000309947 */ /* 0x000fea0003800000 */
[----:B------:R-:W-:Y:S01]  /*47b0*/  ISETP.NE.U32.AND P1, PT, R2, RZ, PT ;  /* 0x000000ff0200720c */ /* 0x000fe20003f25070 */
[----:B------:R-:W3:Y:S01]  /*47c0*/  LDCU.64 UR4, c[0x0][0x358] ;  /* 0x00006b00ff0477ac */ /* 0x000ee20008000a00 */
[----:B------:R-:W-:Y:S02]  /*47d0*/  IMAD.MOV.U32 R81, RZ, RZ, 0x1 ;  /* 0x00000001ff517424 */ /* 0x000fe400078e00ff */
[----:B------:R-:W-:Y:S11]  /*47e0*/  ISETP.NE.AND.EX P1, PT, R3, RZ, PT, P1 ;  /* 0x000000ff0300720c */ /* 0x000ff60003f25310 */
[----:B------:R-:W-:Y:S02]  /*47f0*/  @!UPT UIADD3 URZ, UPT, UPT, URZ, URZ, URZ ;  /* 0x000000fffffff290 */ /* 0x000fe4000fffe0ff */
[----:B--2---:R-:W2:Y:S01]  /*4800*/  @P1 LDC.64 R10, c[0x0][0x888] ;  /* 0x00022200ff0a1b82 */ /* 0x004ea20000000a00 */
[----:B------:R-:W-:Y:S04]  /*4810*/  @P1 IMAD R0, R4, UR36, RZ ;  /* 0x0000002404001c24 */ /* 0x000fe8000f8e02ff */
[----:B--2---:R-:W-:Y:S04]  /*4820*/  @P1 IMAD.WIDE R10, R0, 0x4, R10 ;  /* 0x00000004000a1825 */ /* 0x004fe800078e020a */
[----:B------:R-:W-:Y:S01]  /*4830*/  HFMA2 R0, -RZ, RZ, 0, 5.9604644775390625e-08 ;  /* 0x00000001ff007431 */ /* 0x000fe200000001ff */
[----:B---3-5:R3:W5:Y:S04]  /*4840*/  @P1 LDG.E R41, desc[UR4][R10.64] ;  /* 0x000000040a291981 */ /* 0x028768000c1e1900 */
[----:B------:R-:W-:Y:S01]  /*4850*/  @!P1 PRMT R81, R0, 0x7610, R81 ;  /* 0x0000761000519816 */ /* 0x000fe20000000051 */
[----:B---3--:R-:W4:Y:S06]  /*4860*/  @!P1 LDC R41, c[0x0][0x880] ;  /* 0x00022000ff299b82 */ /* 0x008f2c0000000800 */
.L_x_79:
[----:B----45:R-:W-:Y:S01]  /*4870*/  @!P0 FSETP.EQ.AND P1, PT, R41, RZ, PT ;  /* 0x000000ff2900820b */ /* 0x030fe20003f22000 */
[----:B------:R-:W-:Y:S01]  /*4880*/  @!UPT UIADD3 URZ, UPT, UPT, URZ, URZ, URZ ;  /* 0x000000fffffff290 */ /* 0x000fe2000fffe0ff */
[----:B------:R-:W-:Y:S11]  /*4890*/  @!P0 BRA `(.L_x_80) ;  /* 0x0000000000188947 */ /* 0x000ff60003800000 */
[----:B------:R-:W-:Y:S02]  /*48a0*/  LOP3.LUT P0, RZ, R81, 0xff, RZ, 0xc0, !PT ;  /* 0x000000ff51ff7812 */ /* 0x000fe4000780c0ff */
[----:B------:R-:W-:Y:S04]  /*48b0*/  ISETP.NE.U32.AND P1, PT, R2, RZ, PT ;  /* 0x000000ff0200720c */ /* 0x000fe80003f25070 */
[----:B------:R-:W-:Y:S04]  /*48c0*/  ISETP.NE.AND.EX P1, PT, R3, RZ, PT, P1 ;  /* 0x000000ff0300720c */ /* 0x000fe80003f25310 */
[----:B------:R-:W-:Y:S03]  /*48d0*/  PLOP3.LUT P1, PT, P1, PT, PT, 0x8, 0x80 ;  /* 0x000000000080781c */ /* 0x000fe60000f2e170 */
[----:B------:R-:W-:Y:S11]  /*48e0*/  @P0 FSETP.EQ.AND P1, PT, R41, RZ, PT ;  /* 0x000000ff2900020b */ /* 0x000ff60003f22000 */
[----:B------:R-:W-:Y:S02]  /*48f0*/  @!UPT UIADD3 URZ, UPT, UPT, URZ, URZ, URZ ;  /* 0x000000fffffff290 */ /* 0x000fe4000fffe0ff */
.L_x_80:
[----:B------:R-:W3:Y:S01]  /*4900*/  SYNCS.PHASECHK.TRANS64.TRYWAIT P2, [UR21+0x60], R9 ;  /* 0x00006009ff0075a7 */ /* 0x000ee20008041115 */
[----:B------:R-:W-:Y:S04]  /*4910*/  ELECT P0, URZ, PT ;  /* 0x0000000000ff782f */ /* 0x000fe80003800000 */
[----:B------:R-:W-:Y:S11]  /*4920*/  PLOP3.LUT P1, PT, P1, P0, PT, 0xf2, 0x2f ;  /* 0x00000000002f781c */ /* 0x000ff60000f21e72 */
[----:B------:R-:W-:Y:S02]  /*4930*/  @!UPT UIADD3 URZ, UPT, UPT, URZ, URZ, URZ ;  /* 0x000000fffffff290 */ /* 0x000fe4000fffe0ff */
[----:B------:R-:W-:Y:S05]  /*4940*/  @!P1 IADD3 R8, P0, PT, R16, 0x580, RZ ;  /* 0x0000058010089810 */ /* 0x000fea0007f1e0ff */
[----:B------:R-:W-:Y:S01]  /*4950*/  @!P1 IMAD.X R6, RZ, RZ, R17, P0 ;  /* 0x000000ffff069224 */ /* 0x000fe200000e0611 */
[----:B---3--:R-:W-:Y:S07]  /*4960*/  @!P2 BRA `(.L_x_81) ;  /* 0x00000054000ca947 */ /* 0x008fee0003800000 */
.L_x_168:
[----:B------:R-:W-:Y:S01]  /*4970*/  @!P1 R2UR UR5, R8 ;  /* 0x00000000080592ca */ /* 0x000fe200000e0000 */
[----:B------:R-:W-:Y:S01]  /*4980*/  VOTEU.ALL UP0, P1 ;  /* 0x0000000000ff7886 */ /* 0x000fe20000800000 */
[----:B------:R-:W-:Y:S01]  /*4990*/  @!P1 R2UR UR4, R6 ;  /* 0x00000000060492ca */ /* 0x000fe200000e0000 */
[----:B--2---:R-:W-:Y:S01]  /*49a0*/  @!P1 IMAD.MOV.U32 R0, RZ, RZ, 0x2000 ;  /* 0x00002000ff009424 */ /* 0x004fe200078e00ff */
[----:B------:R-:W-:Y:S01]  /*49b0*/  UMOV UR6, 0x0 ;  /* 0x0000000000067882 */ /* 0x000fe20000000000 */
[----:B------:R-:W-:Y:S01]  /*49c0*/  UMOV UR7, 0x10000000 ;  /* 0x1000000000077882 */ /* 0x000fe20000000000 */
[----:B------:R-:W-:Y:S01]  /*49d0*/  @!UP0 UIADD3 UR32, UPT, UPT, UR21, 0x400, URZ ;  /* 0x0000040015208890 */ /* 0x000fe2000fffe0ff */
[----:B------:R-:W-:Y:S01]  /*49e0*/  @!P1 IADD3 R8, P0, PT, R16, 0x580, RZ ;  /* 0x0000058010089810 */ /* 0x000fe20007f1e0ff */
[----:B------:R-:W-:Y:S04]  /*49f0*/  VOTEU.ALL UP0, P1 ;  /* 0x0000000000ff7886 */ /* 0x000fe80000800000 */
[----:B------:R-:W-:Y:S02]  /*4a00*/  @!P1 IMAD.X R6, RZ, RZ, R17, P0 ;  /* 0x000000ffff069224 */ /* 0x000fe400000e0611 */
[----:B------:R-:W-:Y:S02]  /*4a10*/  IMAD.U32 R10, RZ, RZ, UR5 ;  /* 0x00000005ff0a7e24 */ /* 0x000fe4000f8e00ff */
[----:B------:R-:W-:Y:S03]  /*4a20*/  IMAD.U32 R11, RZ, RZ, UR4 ;  /* 0x00000004ff0b7e24 */ /* 0x000fe6000f8e00ff */
[----:B------:R-:W-:Y:S02]  /*4a30*/  @!P1 R2UR UR4, R10 ;  /* 0x000000000a0492ca */ /* 0x000fe400000e0000 */
[----:B------:R-:W-:Y:S11]  /*4a40*/  @!P1 R2UR UR5, R11 ;  /* 0x000000000b0592ca */ /* 0x000ff600000e0000 */
[----:B------:R-:W-:Y:S02]  /*4a50*/  @!UPT UIADD3 URZ, UPT, UPT, URZ, URZ, URZ ;  /* 0x000000fffffff290 */ /* 0x000fe4000fffe0ff */
[----:B------:R2:W-:Y:S01]  /*4a60*/  @!UP0 UTMALDG.3D [UR32], [UR4], desc[UR6] ;  /* 0x00000620040085b4 */ /* 0x0005e20008011000 */
[----:B------:R2:W-:Y:S01]  /*4a70*/  @!P1 SYNCS.ARRIVE.TRANS64.RED.A0TR RZ, [UR21+0x40], R0 ;  /* 0x00004000ffff99a7 */ /* 0x0005e20008300415 */
[----:B------:R-:W-:Y:S01]  /*4a80*/  SYNCS.ARRIVE.TRANS64.RED.A1T0 RZ, [UR40], RZ ;  /* 0x000000ffffff79a7 */ /* 0x000fe20008100428 */
[----:B------:R-:W3:Y:S02]  /*4a90*/  SYNCS.PHASECHK.TRANS64.TRYWAIT P2, [UR21+0x68], R9 ;  /* 0x00006809ff0075a7 */ /* 0x000ee40008041115 */
[----:B--23--:R-:W-:Y:S05]  /*4aa0*/  @!P2 BRA `(.L_x_82) ;  /* 0x0000005000d4a947 */ /* 0x00cfea0003800000 */
.L_x_170:
        /* <DEDUP_REMOVED lines=8> */
[----:B------:R-:W-:Y:S01]  /*4b30*/  @!UP0 UIADD3 UR24, UPT, UPT, UR21, 0x2400, URZ ;  /* 0x0000240015188890 */ /* 0x000fe2000fffe0ff */
[----:B------:R-:W-:Y:S01]  /*4b40*/  VOTEU.ALL UP0, P1 ;  /* 0x0000000000ff7886 */ /* 0x000fe20000800000 */
[----:B------:R-:W-:Y:S01]  /*4b50*/  UMOV UR27, UR35 ;  /* 0x00000023001b7c82 */ /* 0x000fe20008000000 */
[----:B------:R-:W-:Y:S02]  /*4b60*/  UMOV UR28, UR36 ;  /* 0x00000024001c7c82 */ /* 0x000fe40008000000 */
[----:B------:R-:W-:Y:S02]  /*4b70*/  IMAD.U32 R10, RZ, RZ, UR5 ;  /* 0x00000005ff0a7e24 */ /* 0x000fe4000f8e00ff */
[----:B------:R-:W-:Y:S02]  /*4b80*/  IMAD.U32 R11, RZ, RZ, UR4 ;  /* 0x00000004ff0b7e24 */ /* 0x000fe4000f8e00ff */
[----:B------:R-:W-:Y:S01]  /*4b90*/  @!P1 IMAD.X R6, RZ, RZ, R17, P0 ;  /* 0x000000ffff069224 */ /* 0x000fe200000e0611 */
        /* <DEDUP_REMOVED lines=8> */
.L_x_172:
[----:B------:R-:W-:Y:S01]  /*4c20*/  @!P1 R2UR UR5, R8 ;  /* 0x00000000080592ca */ /* 0x000fe200000e0000 */
[----:B------:R-:W-:Y:S01]  /*4c30*/  VOTEU.ALL UP0, P1 ;  /* 0x0000000000ff7886 */ /* 0x000fe20000800000 */
[----:B------:R-:W-:Y:S01]  /*4c40*/  @!P1 R2UR UR4, R6 ;  /* 0x00000000060492ca */ /* 0x000fe200000e0000 */
[----:B--2---:R-:W-:Y:S01]  /*4c50*/  @!P1 IMAD.MOV.U32 R0, RZ, RZ, 0x2000 ;  /* 0x00002000ff009424 */ /* 0x004fe200078e00ff */
[----:B------:R-:W-:Y:S01]  /*4c60*/  UMOV UR6, 0x0 ;  /* 0x0000000000067882 */ /* 0x000fe20000000000 */
[----:B------:R-:W-:Y:S01]  /*4c70*/  UMOV UR7, 0x10000000 ;  /* 0x1000000000077882 */ /* 0x000fe20000000000 */
[----:B------:R-:W-:Y:S01]  /*4c80*/  @!UP0 UIADD3 UR18, UPT, UPT, UR34, 0x80, URZ ;  /* 0x0000008022128890 */ /* 0x000fe2000fffe0ff */
[----:B------:R-:W-:Y:S01]  /*4c90*/  VIADD R14, R14, 0x1 ;  /* 0x000000010e0e7836 */ /* 0x000fe20000000000 */
[----:B------:R-:W-:Y:S01]  /*4ca0*/  @!UP0 UIADD3 UR16, UPT, UPT, UR21, 0x4400, URZ ;  /* 0x0000440015108890 */ /* 0x000fe2000fffe0ff */
[----:B------:R-:W-:Y:S01]  /*4cb0*/  VOTEU.ALL UP0, P1 ;  /* 0x0000000000ff7886 */ /* 0x000fe20000800000 */
[----:B------:R-:W-:Y:S01]  /*4cc0*/  UMOV UR19, UR35 ;  /* 0x0000002300137c82 */ /* 0x000fe20008000000 */
[----:B------:R-:W-:Y:S02]  /*4cd0*/  UMOV UR20, UR36 ;  /* 0x0000002400147c82 */ /* 0x000fe40008000000 */
        /* <DEDUP_REMOVED lines=10> */
.L_x_174:
[----:B------:R-:W-:Y:S01]  /*4d80*/  @!P1 IADD3 R6, P0, PT, R16, 0x580, RZ ;  /* 0x0000058010069810 */ /* 0x000fe20007f1e0ff */
[----:B------:R-:W-:Y:S01]  /*4d90*/  VOTEU.ALL UP0, P1 ;  /* 0x0000000000ff7886 */ /* 0x000fe20000800000 */
[----:B------:R-:W-:Y:S01]  /*4da0*/  UMOV UR6, 0x0 ;  /* 0x0000000000067882 */ /* 0x000fe20000000000 */
[----:B------:R-:W-:Y:S01]  /*4db0*/  UMOV UR7, 0x10000000 ;  /* 0x1000000000077882 */ /* 0x000fe20000000000 */
[----:B------:R-:W-:Y:S01]  /*4dc0*/  @!P1 R2UR UR5, R6 ;  /* 0x00000000060592ca */ /* 0x000fe200000e0000 */
[----:B--2---:R-:W-:Y:S01]  /*4dd0*/  @!P1 IMAD.X R0, RZ, RZ, R17, P0 ;  /* 0x000000ffff009224 */ /* 0x004fe200000e0611 */
[----:B------:R-:W-:Y:S01]  /*4de0*/  @!UP0 UIADD3 UR10, UPT, UPT, UR34, 0xc0, URZ ;  /* 0x000000c0220a8890 */ /* 0x000fe2000fffe0ff */
[----:B------:R-:W-:Y:S01]  /*4df0*/  R2UR UR18, R83 ;  /* 0x00000000531272ca */ /* 0x000fe200000e0000 */
[----:B------:R-:W-:Y:S01]  /*4e00*/  @!UP0 UIADD3 UR8, UPT, UPT, UR21, 0x6400, URZ ;  /* 0x0000640015088890 */ /* 0x000fe2000fffe0ff */
[----:B------:R-:W-:Y:S01]  /*4e10*/  R2UR UR16, R84 ;  /* 0x00000000541072ca */ /* 0x000fe200000e0000 */
[----:B------:R-:W-:Y:S01]  /*4e20*/  @!UP0 UIADD3 UR9, UPT, UPT, UR21, 0x58, URZ ;  /* 0x0000005815098890 */ /* 0x000fe2000fffe0ff */
[----:B------:R-:W-:Y:S01]  /*4e30*/  @!P1 R2UR UR4, R0 ;  /* 0x00000000000492ca */ /* 0x000fe200000e0000 */
[----:B------:R-:W-:Y:S01]  /*4e40*/  VOTEU.ALL UP0, P1 ;  /* 0x0000000000ff7886 */ /* 0x000fe20000800000 */
[----:B------:R-:W-:Y:S01]  /*4e50*/  UMOV UR11, UR35 ;  /* 0x00000023000b7c82 */ /* 0x000fe20008000000 */
[----:B------:R-:W-:Y:S01]  /*4e60*/  UMOV UR12, UR36 ;  /* 0x00000024000c7c82 */ /* 0x000fe20008000000 */
[C---:B------:R-:W-:Y:S01]  /*4e70*/  ISETP.NE.AND P0, PT, R14.reuse, 0x2, PT ;  /* 0x000000020e00780c */ /* 0x040fe20003f05270 */
[----:B------:R-:W-:Y:S01]  /*4e80*/  UPLOP3.LUT UP3, UPT, UPT, UPT, UPT, 0x80, 0x8 ;  /* 0x000000000008789c */ /* 0x000fe20003f6f070 */
[----:B------:R-:W-:Y:S01]  /*4e90*/  IMAD.U32 R8, RZ, RZ, UR5 ;  /* 0x00000005ff087e24 */ /* 0x000fe2000f8e00ff */
[----:B------:R-:W-:Y:S01]  /*4ea0*/  LOP3.LUT R15, R15, 0x1, RZ, 0x3c, !PT ;  /* 0x000000010f0f7812 */ /* 0x000fe200078e3cff */
[----:B------:R-:W-:Y:S01]  /*4eb0*/  UMOV UR36, UR29 ;  /* 0x0000001d00247c82 */ /* 0x000fe20008000000 */
[----:B------:R-:W-:Y:S01]  /*4ec0*/  SEL R0, RZ, 0x1, P0 ;  /* 0x00000001ff007807 */ /* 0x000fe20000000000 */
[----:B------:R-:W-:Y:S01]  /*4ed0*/  UIADD3 UR20, UPT, UPT, UR13, UR18, URZ ;  /* 0x000000120d147290 */ /* 0x000fe2000fffe0ff */
[----:B------:R-:W-:Y:S01]  /*4ee0*/  SEL R14, R14, RZ, P0 ;  /* 0x000000ff0e0e7207 */ /* 0x000fe20000000000 */
[----:B------:R-:W-:Y:S01]  /*4ef0*/  UIADD3 UR16, UPT, UPT, UR14, UR16, URZ ;  /* 0x000000100e107290 */ /* 0x000fe2000fffe0ff */
[----:B------:R-:W-:Y:S01]  /*4f00*/  IMAD.U32 R9, RZ, RZ, UR4 ;  /* 0x00000004ff097e24 */ /* 0x000fe2000f8e00ff */
[----:B------:R-:W-:Y:S02]  /*4f10*/  @!P1 R2UR UR4, R8 ;  /* 0x00000000080492ca */ /* 0x000fe400000e0000 */
[----:B------:R-:W-:Y:S02]  /*4f20*/  LOP3.LUT R13, R13, R0, RZ, 0x3c, !PT ;  /* 0x000000000d0d7212 */ /* 0x000fe400078e3cff */
[----:B------:R-:W-:Y:S11]  /*4f30*/  @!P1 R2UR UR5, R9 ;  /* 0x00000000090592ca */ /* 0x000ff600000e0000 */
[----:B------:R-:W-:Y:S02]  /*4f40*/  @!UPT UIADD3 URZ, UPT, UPT, URZ, URZ, URZ ;  /* 0x000000fffffff290 */ /* 0x000fe4000fffe0ff */
[----:B------:R2:W-:Y:S01]  /*4f50*/  @!UP0 UTMALDG.3D [UR8], [UR4], desc[UR6] ;  /* 0x00000608040085b4 */ /* 0x0005e20008011000 */
[----:B------:R2:W-:Y:S01]  /*4f60*/  @!P1 SYNCS.ARRIVE.TRANS64.RED.A0TR RZ, [UR21+0x58], R7 ;  /* 0x00005807ffff99a7 */ /* 0x0005e20008300415 */
[----:B------:R-:W-:Y:S01]  /*4f70*/  SYNCS.ARRIVE.TRANS64.RED.A1T0 RZ, [UR37], RZ ;  /* 0x000000ffffff79a7 */ /* 0x000fe20008100425 */
[----:B------:R-:W-:Y:S05]  /*4f80*/  BRA.U UP1, `(.L_x_85) ;  /* 0xfffffff101707547 */ /* 0x000fea000b83ffff */
[----:B------:R-:W-:-:S04]  /*4f90*/  SHF.L.U32 R3, R15, 0x1f, RZ ;  /* 0x0000001f0f037819 */ /* 0x000fc800000006ff */
[----:B------:R-:W3:Y:S02]  /*4fa0*/  SYNCS.PHASECHK.TRANS64.TRYWAIT P0, [UR21+0x60], R3 ;  /* 0x00006003ff0075a7 */ /* 0x000ee40008001115 */
[----:B---3--:R-:W-:Y:S05]  /*4fb0*/  @!P0 BRA `(.L_x_86) ;  /* 0x0000004c00d88947 */ /* 0x008fea0003800000 */
.L_x_176:
[----:B------:R-:W4:Y:S02]  /*4fc0*/  SYNCS.PHASECHK.TRANS64.TRYWAIT P0, [UR21+0x68], R3 ;  /* 0x00006803ff0075a7 */ /* 0x000f240008001115 */
[----:B----4-:R-:W-:Y:S05]  /*4fd0*/  @!P0 BRA `(.L_x_87) ;  /* 0x0000004c00e88947 */ /* 0x010fea0003800000 */
.L_x_178:
[----:B------:R-:W4:Y:S02]  /*4fe0*/  SYNCS.PHASECHK.TRANS64.TRYWAIT P0, [UR21+0x70], R3 ;  /* 0x00007003ff0075a7 */ /* 0x000f240008001115 */
[----:B----4-:R-:W-:Y:S05]  /*4ff0*/  @!P0 BRA `(.L_x_88) ;  /* 0x0000004c00f88947 */ /* 0x010fea0003800000 */
.L_x_180:
[----:B---3--:R-:W-:-:S07]  /*5000*/  MOV R0, UR21 ;  /* 0x0000001500007c02 */ /* 0x008fce0008000f00 */
.L_x_89:
[----:B---3--:R-:W-:-:S04]  /*5010*/  SHF.L.U32 R3, R15, 0x1f, RZ ;  /* 0x0000001f0f037819 */ /* 0x008fc800000006ff */
[----:B------:R3:W4:Y:S03]  /*5020*/  SYNCS.PHASECHK.TRANS64.TRYWAIT P0, [R0+URZ+0x78], R3 ;  /* 0x00007803000075a7 */ /* 0x00072600080011ff */
[----:B----4-:R-:W-:Y:S05]  /*5030*/  @!P0 NANOSLEEP.SYNCS 0x989680 ;  /* 0x009896800000895d */ /* 0x010fea0003900000 */
[----:B------:R-:W4:Y:S02]  /*5040*/  @!P0 SYNCS.PHASECHK.TRANS64 P0, [R0+URZ+0x78], R3 ;  /* 0x00007803000085a7 */ /* 0x000f2400080010ff */
[----:B-12-4-:R-:W-:Y:S05]  /*5050*/  @P0 EXIT ;  /* 0x000000000000094d */ /* 0x016fea0003800000 */
[----:B------:R-:W-:Y:S05]  /*5060*/  BRA `(.L_x_89) ;  /* 0xfffffffc00e87947 */ /* 0x000fea000383ffff */
.L_x_74:
[----:B------:R-:W-:-:S06]  /*5070*/  UISETP.GE.AND UP0, UPT, UR17, 0x4, UPT ;  /* 0x000000041100788c */ /* 0x000fcc000bf06270 */
[----:B------:R-:W-:-:S13]  /*5080*/  PLOP3.LUT P0, PT, PT, PT, UP0, 0x80, 0x8 ;  /* 0x000000000008781c */ /* 0x000fda0003f0f008 */
[----:B------:R-:W-:Y:S05]  /*5090*/  @!P0 EXIT ;  /* 0x000000000000894d */ /* 0x000fea0003800000 */
[----:B------:R-:W1:Y:S08]  /*50a0*/  S2UR UR4, SR_CgaCtaId ;  /* 0x00000000000479c3 */ /* 0x000e700000008800 */
[----:B------:R-:W-:Y:S01]  /*50b0*/  BAR.SYNC.DEFER_BLOCKING 0x6, 0xa0 ;  /* 0x0182800000007b1d */ /* 0x000fe20000010000 */
[C---:B------:R-:W-:Y:S01]  /*50c0*/  IMAD.SHL.U32 R5, R94.reuse, 0x40, RZ ;  /* 0x000000405e057824 */ /* 0x040fe200078e00ff */
[----:B------:R-:W-:Y:S01]  /*50d0*/  SHF.R.U32.HI R3, RZ, 0x1, R94 ;  /* 0x00000001ff037819 */ /* 0x000fe2000001165e */
[C---:B------:R-:W-:Y:S01]  /*50e0*/  IMAD.U32 R37, R94.reuse, 0x10000, RZ ;  /* 0x000100005e257824 */ /* 0x040fe200078e00ff */
[C---:B------:R-:W-:Y:S01]  /*50f0*/  R2P PR, R94.reuse, 0x6 ;  /* 0x000000065e007804 */ /* 0x040fe20000000000 */
[----:B------:R-:W-:Y:S01]  /*5100*/  IMAD.SHL.U32 R80, R94, 0x20, RZ ;  /* 0x000000205e507824 */ /* 0x000fe200078e00ff */
[----:B------:R-:W-:-:S02]  /*5110*/  UMOV UR44, 0x400 ;  /* 0x00000400002c7882 */ /* 0x000fc40000000000 */
[----:B------:R-:W2:Y:S01]  /*5120*/  LDC.64 R78, c[0x0][0x8b0] ;  /* 0x00022c00ff4e7b82 */ /* 0x000ea20000000a00 */
[C---:B------:R-:W-:Y:S01]  /*5130*/  LOP3.LUT R2, R5.reuse, 0x1c0, RZ, 0xc0, !PT ;  /* 0x000001c005027812 */ /* 0x040fe200078ec0ff */
[----:B------:R-:W-:Y:S01]  /*5140*/  IMAD.MOV.U32 R92, RZ, RZ, 0x20 ;  /* 0x00000020ff5c7424 */ /* 0x000fe200078e00ff */
[----:B------:R-:W-:Y:S01]  /*5150*/  LOP3.LUT R5, R5, 0x200, RZ, 0xc0, !PT ;  /* 0x0000020005057812 */ /* 0x000fe200078ec0ff */
[----:B------:R-:W-:Y:S01]  /*5160*/  IMAD.MOV.U32 R91, RZ, RZ, 0x1 ;  /* 0x00000001ff5b7424 */ /* 0x000fe200078e00ff */
[----:B------:R-:W-:Y:S01]  /*5170*/  LOP3.LUT R3, R2, 0x8, R3, 0xf8, !PT ;  /* 0x0000000802037812 */ /* 0x000fe200078ef803 */
[----:B------:R-:W-:Y:S01]  /*5180*/  IMAD.SHL.U32 R2, R94, 0x8, RZ ;  /* 0x000000085e027824 */ /* 0x000fe200078e00ff */
[----:B------:R-:W-:Y:S01]  /*5190*/  LOP3.LUT R37, R37, 0x600000, RZ, 0xc0, !PT ;  /* 0x0060000025257812 */ /* 0x000fe200078ec0ff */
[----:B------:R-:W3:Y:S01]  /*51a0*/  LDC.64 R76, c[0x0][0x8a8] ;  /* 0x00022a00ff4c7b82 */ /* 0x000ee20000000a00 */
[----:B------:R-:W-:Y:S01]  /*51b0*/  LOP3.LUT R80, R5, 0xc00, R80, 0xf8, !PT ;  /* 0x00000c0005507812 */ /* 0x000fe200078ef850 */
[----:B------:R-:W-:Y:S01]  /*51c0*/  IMAD.MOV.U32 R36, RZ, RZ, RZ ;  /* 0x000000ffff247224 */ /* 0x000fe200078e00ff */
[----:B------:R-:W-:Y:S01]  /*51d0*/  LOP3.LUT R3, R3, 0x38, R2, 0x78, !PT ;  /* 0x0000003803037812 */ /* 0x000fe200078e7802 */
[----:B------:R-:W-:Y:S01]  /*51e0*/  IMAD.MOV.U32 R90, RZ, RZ, RZ ;  /* 0x000000ffff5a7224 */ /* 0x000fe200078e00ff */
[----:B------:R-:W-:-:S02]  /*51f0*/  SEL R93, R92, 0xffffffe0, !P2 ;  /* 0xffffffe05c5d7807 */ /* 0x000fc40005000000 */
[----:B------:R-:W-:Y:S02]  /*5200*/  CS2R R88, SRZ ;  /* 0x0000000000587805 */ /* 0x000fe4000001ff00 */
[----:B------:R-:W-:Y:S01]  /*5210*/  LOP3.LUT R80, R80, R3, RZ, 0xfc, !PT ;  /* 0x0000000350507212 */ /* 0x000fe200078efcff */
[----:B-1----:R-:W-:Y:S01]  /*5220*/  ULEA UR44, UR4, UR44, 0x18 ;  /* 0x0000002c042c7291 */ /* 0x002fe2000f8ec0ff */
[----:B------:R-:W-:Y:S01]  /*5230*/  LOP3.LUT R94, R94, 0x60, RZ, 0xc0, !PT ;  /* 0x000000605e5e7812 */ /* 0x000fe200078ec0ff */
[----:B------:R-:W1:Y:S01]  /*5240*/  LDCU UR59, c[0x0][0x370] ;  /* 0x00006e00ff3b77ac */ /* 0x000e620008000800 */
[----:B------:R-:W-:Y:S01]  /*5250*/  SEL R92, R92, 0xffffffe0, !P1 ;  /* 0xffffffe05c5c7807 */ /* 0x000fe20004800000 */
[----:B------:R-:W-:Y:S01]  /*5260*/  UIADD3 UR4, UPT, UPT, UR44, 0x400, URZ ;  /* 0x000004002c047890 */ /* 0x000fe2000fffe0ff */
[----:B------:R-:W4:Y:S04]  /*5270*/  LDCU UR43, c[0x0][0xb0c] ;  /* 0x00016180ff2b77ac */ /* 0x000f280008000800 */
[----:B------:R-:W1:Y:S01]  /*5280*/  LDS R0, [UR44+0x140] ;  /* 0x0001402cff007984 */ /* 0x000e620008000800 */
[----:B------:R-:W-:Y:S01]  /*5290*/  IMAD.U32 R86, RZ, RZ, UR4 ;  /* 0x00000004ff567e24 */ /* 0x000fe2000f8e00ff */
[----:B------:R-:W1:Y:S01]  /*52a0*/  LDCU UR39, c[0x0][0xb30] ;  /* 0x00016600ff2777ac */ /* 0x000e620008000800 */
[----:B------:R-:W1:Y:S01]  /*52b0*/  LDCU.64 UR56, c[0x0][0x888] ;  /* 0x00011100ff3877ac */ /* 0x000e620008000a00 */
[----:B------:R-:W1:Y:S01]  /*52c0*/  LDCU.64 UR40, c[0x0][0xb28] ;  /* 0x00016500ff2877ac */ /* 0x000e620008000a00 */
[----:B------:R-:W1:Y:S01]  /*52d0*/  LDCU.64 UR62, c[0x0][0x890] ;  /* 0x00011200ff3e77ac */ /* 0x000e620008000a00 */
[----:B------:R-:W1:Y:S01]  /*52e0*/  LDCU.128 UR52, c[0x0][0xb10] ;  /* 0x00016200ff3477ac */ /* 0x000e620008000c00 */
[----:B------:R-:W1:Y:S01]  /*52f0*/  LDCU UR58, c[0x0][0x374] ;  /* 0x00006e80ff3a77ac */ /* 0x000e620008000800 */
[----:B------:R-:W-:Y:S01]  /*5300*/  UMOV UR47, URZ ;  /* 0x000000ff002f7c82 */ /* 0x000fe20008000000 */
[----:B------:R-:W-:Y:S01]  /*5310*/  UMOV UR46, URZ ;  /* 0x000000ff002e7c82 */ /* 0x000fe20008000000 */
[----:B-1234-:R-:W-:-:S07]  /*5320*/  IMAD.IADD R37, R0, 0x1, R37 ;  /* 0x0000000100257824 */ /* 0x01efce00078e0225 */
.L_x_133:
[C---:B------:R-:W-:Y:S02]  /*5330*/  LEA R3, R88.reuse, UR44, 0x3 ;  /* 0x0000002c58037c11 */ /* 0x040fe4000f8e18ff */
[----:B------:R-:W-:Y:S02]  /*5340*/  SHF.L.U32 R0, R89, 0x1f, RZ ;  /* 0x0000001f59007819 */ /* 0x000fe400000006ff */
[----:B------:R-:W-:Y:S02]  /*5350*/  LEA R5, R88, UR44, 0x4 ;  /* 0x0000002c58057c11 */ /* 0x000fe4000f8e20ff */
[----:B-1----:R-:W1:Y:S02]  /*5360*/  SYNCS.PHASECHK.TRANS64.TRYWAIT P0, [R3+URZ+0x90], R0 ;  /* 0x00009000030075a7 */ /* 0x002e6400080011ff */
[----:B-1----:R-:W-:Y:S05]  /*5370*/  @!P0 BRA `(.L_x_90) ;  /* 0x0000004c00308947 */ /* 0x002fea0003800000 */
.L_x_181:
        /* <DEDUP_REMOVED lines=11> */
[----:B------:R-:W-:Y:S01]  /*5430*/  PLOP3.LUT P0, PT, PT, PT, UP1, 0x80, 0x8 ;  /* 0x000000000008781c */ /* 0x000fe20003f0f018 */
[----:B------:R-:W-:Y:S11]  /*5440*/  UP2UR UR61, UPR, URZ, 0x2 ;  /* 0x00000002ff3d7883 */ /* 0x000ff60008000000 */
[----:B------:R-:W-:Y:S01]  /*5450*/  @!UPT UIADD3 URZ, UPT, UPT, URZ, URZ, URZ ;  /* 0x000000fffffff290 */ /* 0x000fe2000fffe0ff */
[----:B-1----:R-:W-:Y:S02]  /*5460*/  @P0 SHF.R.U32.HI R0, RZ, 0x10, R5 ;  /* 0x00000010ff000819 */ /* 0x002fe40000011605 */
        /* <DEDUP_REMOVED lines=12> */
[----:B------:R-:W2:Y:S01]  /*5530*/  LDCU UR12, c[0x0][0xb20] ;  /* 0x00016400ff0c77ac */ /* 0x000ea20008000800 */
[----:B------:R-:W-:Y:S02]  /*5540*/  UIMAD.WIDE.U32 UR4, UR58, UR55, URZ ;  /* 0x000000373a0472a5 */ /* 0x000fe4000f8e00ff */
[----:B------:R-:W-:Y:S02]  /*5550*/  UIMAD.WIDE.U32 UR6, UR59, UR52, URZ ;  /* 0x000000343b0672a5 */ /* 0x000fe4000f8e00ff */
[----:B------:R-:W-:Y:S02]  /*5560*/  UISETP.NE.AND UP0, UPT, UR54, 0x1, UPT ;  /* 0x000000013600788c */ /* 0x000fe4000bf05270 */
[----:B------:R-:W-:Y:S02]  /*5570*/  UIMAD.WIDE.U32 UR8, UR37, UR55, URZ ;  /* 0x00000037250872a5 */ /* 0x000fe4000f8e00ff */
[----:B------:R-:W-:Y:S02]  /*5580*/  UIMAD.WIDE.U32 UR10, UR38, UR52, URZ ;  /* 0x00000034260a72a5 */ /* 0x000fe4000f8e00ff */
[----:B------:R-:W-:Y:S02]  /*5590*/  UISETP.NE.AND UP1, UPT, UR43, 0x1, UPT ;  /* 0x000000012b00788c */ /* 0x000fe4000bf25270 */
[----:B------:R-:W-:Y:S01]  /*55a0*/  UISETP.NE.AND UP2, UPT, UR42, 0x1, UPT ;  /* 0x000000012a00788c */ /* 0x000fe2000bf45270 */
[----:B------:R-:W-:Y:S02]  /*55b0*/  UMOV UR4, UR5 ;  /* 0x0000000500047c82 */ /* 0x000fe40008000000 */
[----:B--2---:R-:W-:Y:S03]  /*55c0*/  USHF.R.U32.HI UR5, URZ, UR12, UR4 ;  /* 0x0000000cff057299 */ /* 0x004fe60008011604 */
[----:B------:R-:W-:Y:S02]  /*55d0*/  UMOV UR4, UR7 ;  /* 0x0000000700047c82 */ /* 0x000fe40008000000 */
[----:B------:R-:W-:Y:S02]  /*55e0*/  USHF.R.U32.HI UR7, URZ, UR53, UR4 ;  /* 0x00000035ff077299 */ /* 0x000fe40008011604 */
[----:B------:R-:W-:Y:S02]  /*55f0*/  USEL UR4, UR58, UR5, !UP0 ;  /* 0x000000053a047287 */ /* 0x000fe4000c000000 */
[----:B------:R-:W-:Y:S01]  /*5600*/  USEL UR7, UR59, UR7, !UP1 ;  /* 0x000000073b077287 */ /* 0x000fe2000c800000 */
[----:B------:R-:W-:Y:S01]  /*5610*/  UMOV UR5, UR9 ;  /* 0x0000000900057c82 */ /* 0x000fe20008000000 */
[----:B------:R-:W-:Y:S02]  /*5620*/  UIMAD.WIDE.U32 UR8, UR4, UR40, URZ ;  /* 0x00000028040872a5 */ /* 0x000fe4000f8e00ff */
[----:B------:R-:W-:Y:S03]  /*5630*/  USHF.R.U32.HI UR6, URZ, UR12, UR5 ;  /* 0x0000000cff067299 */ /* 0x000fe60008011605 */
[----:B------:R-:W-:Y:S01]  /*5640*/  UMOV UR5, UR11 ;  /* 0x0000000b00057c82 */ /* 0x000fe20008000000 */
[----:B------:R-:W-:Y:S02]  /*5650*/  UIMAD.WIDE.U32 UR10, UR7, UR40, URZ ;  /* 0x00000028070a72a5 */ /* 0x000fe4000f8e00ff */
[----:B------:R-:W-:Y:S02]  /*5660*/  USHF.R.U32.HI UR12, URZ, UR53, UR5 ;  /* 0x00000035ff0c7299 */ /* 0x000fe40008011605 */
[----:B------:R-:W-:Y:S01]  /*5670*/  USEL UR6, UR37, UR6, !UP0 ;  /* 0x0000000625067287 */ /* 0x000fe2000c000000 */
[----:B------:R-:W-:Y:S02]  /*5680*/  UMOV UR5, UR9 ;  /* 0x0000000900057c82 */ /* 0x000fe40008000000 */
[----:B------:R-:W-:Y:S01]  /*5690*/  UMOV UR10, UR11 ;  /* 0x0000000b000a7c82 */ /* 0x000fe20008000000 */
[----:B------:R-:W-:Y:S02]  /*56a0*/  @UP2 USHF.R.U32.HI UR4, URZ, UR41, UR5 ;  /* 0x00000029ff042299 */ /* 0x000fe40008011605 */
[----:B------:R-:W-:Y:S02]  /*56b0*/  @UP2 USHF.R.U32.HI UR7, URZ, UR41, UR10 ;  /* 0x00000029ff072299 */ /* 0x000fe4000801160a */
[----:B------:R-:W-:Y:S02]  /*56c0*/  UIMAD UR4, UR42, UR4, URZ ;  /* 0x000000042a0472a4 */ /* 0x000fe4000f8e02ff */
        /* <DEDUP_REMOVED lines=8> */
[----:B------:R-:W-:Y:S02]  /*5750*/  USEL UR11, UR6, UR4, !UP2 ;  /* 0x00000004060b7287 */ /* 0x000fe4000d000000 */
[----:B------:R-:W-:Y:S02]  /*5760*/  UIADD3 UR8, UPT, UPT, -UR5, URZ, URZ ;  /* 0x000000ff05087290 */ /* 0x000fe4000fffe1ff */
[----:B------:R-:W-:Y:S01]  /*5770*/  UIADD3 UR10, UPT, UPT, -UR11, URZ, URZ ;  /* 0x000000ff0b0a7290 */ /* 0x000fe2000fffe1ff */
[----:B------:R-:W-:Y:S01]  /*5780*/  @!UP0 UMOV UR4, UR9 ;  /* 0x0000000900048c82 */ /* 0x000fe20008000000 */
[----:B------:R-:W-:Y:S02]  /*5790*/  UIADD3 UR9, UPT, UPT, -UR6, URZ, URZ ;  /* 0x000000ff06097290 */ /* 0x000fe4000fffe1ff */
[----:B------:R-:W-:Y:S02]  /*57a0*/  @!UP0 USHF.R.U32.HI UR4, URZ, UR41, UR4 ;  /* 0x00000029ff048299 */ /* 0x000fe40008011604 */
[----:B------:R-:W-:Y:S02]  /*57b0*/  UIMAD UR10, UR42, UR10, UR6 ;  /* 0x0000000a2a0a72a4 */ /* 0x000fe4000f8e0206 */
[----:B------:R-:W-:Y:S04]  /*57c0*/  @!UP0 USEL UR4, UR5, UR4, !UP2 ;  /* 0x0000000405048287 */ /* 0x000fe8000d000000 */
[----:B------:R-:W-:Y:S02]  /*57d0*/  @!UP0 UIMAD UR10, UR7, UR10, UR4 ;  /* 0x0000000a070a82a4 */ /* 0x000fe4000f8e0204 */
[----:B------:R-:W-:Y:S02]  /*57e0*/  @!UP0 UIADD3 UR11, UPT, UPT, UR11, -UR4, URZ ;  /* 0x800000040b0b8290 */ /* 0x000fe4000fffe0ff */
[----:B------:R-:W-:Y:S02]  /*57f0*/  UIMAD UR7, UR43, UR8, UR38 ;  /* 0x000000082b0772a4 */ /* 0x000fe4000f8e0226 */
[----:B------:R-:W-:Y:S02]  /*5800*/  @!UP0 UIMAD UR6, UR11, UR42, UR5 ;  /* 0x0000002a0b0682a4 */ /* 0x000fe4000f8e0205 */
[----:B------:R-:W-:Y:S01]  /*5810*/  UIMAD UR4, UR54, UR9, UR37 ;  /* 0x00000009360472a4 */ /* 0x000fe2000f8e0225 */
[----:B------:R-:W-:Y:S02]  /*5820*/  @!UP0 UMOV UR5, UR10 ;  /* 0x0000000a00058c82 */ /* 0x000fe40008000000 */
[----:B------:R-:W-:Y:S02]  /*5830*/  UIMAD UR38, UR5, UR43, UR7 ;  /* 0x0000002b052672a4 */ /* 0x000fe4000f8e0207 */
[----:B------:R-:W-:Y:S11]  /*5840*/  UIMAD UR37, UR6, UR54, UR4 ;  /* 0x00000036062572a4 */ /* 0x000ff6000f8e0204 */
[----:B------:R-:W-:Y:S01]  /*5850*/  @!UPT UIADD3 URZ, UPT, UPT, URZ, URZ, URZ ;  /* 0x000000fffffff290 */ /* 0x000fe2000fffe0ff */
.L_x_91:
[----:B------:R-:W-:Y:S01]  /*5860*/  UISETP.NE.AND UP0, UPT, UR39, 0x1, UPT ;  /* 0x000000012700788c */ /* 0x000fe2000bf05270 */
[----:B------:R-:W-:Y:S01]  /*5870*/  LOP3.LUT P0, RZ, R86, 0x3f0, RZ, 0xc0, !PT ;  /* 0x000003f056ff7812 */ /* 0x000fe2000780c0ff */
[----:B------:R-:W-:Y:S01]  /*5880*/  USHF.L.U32 UR50, UR16, 0x6, URZ ;  /* 0x0000000610327899 */ /* 0x000fe200080006ff */
[----:B------:R-:W-:Y:S01]  /*5890*/  BSSY.RECONVERGENT B6, `(.L_x_92) ;  /* 0x0000034000067945 */ /* 0x000fe20003800200 */
[----:B------:R-:W-:Y:S01]  /*58a0*/  USHF.L.U32 UR49, UR20, 0x8, URZ ;  /* 0x0000000814317899 */ /* 0x000fe200080006ff */
[----:B------:R-:W-:Y:S06]  /*58b0*/  IADD3 R88, PT, PT, R88, 0x1, RZ ;  /* 0x0000000158587810 */ /* 0x000fec0007ffe0ff */
[----:B------:R-:W2:Y:S01]  /*58c0*/  @!UP0 LDCU.128 UR12, c[0x0][0xb10] ;  /* 0x00016200ff0c87ac */ /* 0x000ea20008000c00 */
[----:B------:R-:W3:Y:S01]  /*58d0*/  @!UP0 LDCU UR5, c[0x0][0xb0c] ;  /* 0x00016180ff0587ac */ /* 0x000ee20008000800 */
[----:B------:R-:W4:Y:S01]  /*58e0*/  @!UP0 LDCU UR10, c[0x0][0xb20] ;  /* 0x00016400ff0a87ac */ /* 0x000f220008000800 */
[----:B--2---:R-:W-:Y:S02]  /*58f0*/  UIMAD.WIDE.U32 UR8, UR38, UR12, URZ ;  /* 0x0000000c260872a5 */ /* 0x004fe4000f8e00ff */
[----:B------:R-:W-:Y:S02]  /*5900*/  UIMAD.WIDE.U32 UR6, UR37, UR15, URZ ;  /* 0x0000000f250672a5 */ /* 0x000fe4000f8e00ff */
[----:B------:R-:W-:Y:S03]  /*5910*/  @!UP0 UISETP.NE.AND UP1, UPT, UR14, 0x1, UPT ;  /* 0x000000010e00888c */ /* 0x000fe6000bf25270 */
[----:B------:R-:W-:Y:S01]  /*5920*/  @!UP0 UMOV UR4, UR9 ;  /* 0x0000000900048c82 */ /* 0x000fe20008000000 */
[----:B---3--:R-:W-:Y:S02]  /*5930*/  @!UP0 UISETP.NE.AND UP2, UPT, UR5, 0x1, UPT ;  /* 0x000000010500888c */ /* 0x008fe4000bf45270 */
[----:B------:R-:W-:Y:S01]  /*5940*/  @!UP0 USHF.R.U32.HI UR4, URZ, UR13, UR4 ;  /* 0x0000000dff048299 */ /* 0x000fe20008011604 */
[----:B------:R-:W-:Y:S02]  /*5950*/  @!UP0 UMOV UR6, UR7 ;  /* 0x0000000700068c82 */ /* 0x000fe40008000000 */
[----:B----4-:R-:W-:Y:S02]  /*5960*/  @!UP0 USHF.R.U32.HI UR6, URZ, UR10, UR6 ;  /* 0x0000000aff068299 */ /* 0x010fe40008011606 */
[----:B------:R-:W-:Y:S02]  /*5970*/  @!UP0 USEL UR7, UR38, UR4, !UP2 ;  /* 0x0000000426078287 */ /* 0x000fe4000d000000 */
[----:B------:R-:W-:Y:S04]  /*5980*/  @!UP0 USEL UR6, UR37, UR6, !UP1 ;  /* 0x0000000625068287 */ /* 0x000fe8000c800000 */
[----:B------:R-:W-:Y:S02]  /*5990*/  @!UP0 UIADD3 UR4, UPT, UPT, -UR7, UR6, URZ ;  /* 0x0000000607048290 */ /* 0x000fe4000fffe1ff */
[----:B------:R-:W-:Y:S02]  /*59a0*/  @!UP0 UIADD3 UR6, UPT, UPT, UR7, -UR6, URZ ;  /* 0x8000000607068290 */ /* 0x000fe4000fffe0ff */
[----:B------:R-:W-:Y:S02]  /*59b0*/  @!UP0 UIMAD UR38, UR4, UR5, UR38 ;  /* 0x00000005042682a4 */ /* 0x000fe4000f8e0226 */
[----:B------:R-:W-:Y:S01]  /*59c0*/  @!UP0 UIMAD UR37, UR6, UR14, UR37 ;  /* 0x0000000e062582a4 */ /* 0x000fe2000f8e0225 */
[----:B------:R-:W-:Y:S11]  /*59d0*/  @!P0 BRA `(.L_x_93) ;  /* 0x00000000007c8947 */ /* 0x000ff60003800000 */
[----:B------:R-:W2:Y:S01]  /*59e0*/  LDCU.64 UR8, c[0x4][0x80] ;  /* 0x01001000ff0877ac */ /* 0x000ea20008000a00 */
[----:B------:R-:W-:Y:S01]  /*59f0*/  MOV R2, 0x0 ;  /* 0x0000000000027802 */ /* 0x000fe20000000f00 */
[----:B------:R-:W-:Y:S02]  /*5a00*/  HFMA2 R12, -RZ, RZ, 0, 5.9604644775390625e-08 ;  /* 0x00000001ff0c7431 */ /* 0x000fe400000001ff */
[----:B------:R-:W-:Y:S01]  /*5a10*/  IMAD.MOV.U32 R8, RZ, RZ, 0x70 ;  /* 0x00000070ff087424 */ /* 0x000fe200078e00ff */
[----:B------:R3:W4:Y:S01]  /*5a20*/  LDC.64 R14, c[0x4][R2] ;  /* 0x01000000020e7b82 */ /* 0x0007220000000a00 */
[----:B------:R-:W1:Y:S01]  /*5a30*/  LDCU.64 UR6, c[0x4][0x88] ;  /* 0x01001100ff0677ac */ /* 0x000e620008000a00 */
[----:B------:R-:W-:Y:S01]  /*5a40*/  IMAD.MOV.U32 R13, RZ, RZ, RZ ;  /* 0x000000ffff0d7224 */ /* 0x000fe200078e00ff */
[----:B------:R-:W1:Y:S01]  /*5a50*/  LDCU.64 UR4, c[0x4][0x8] ;  /* 0x01000100ff0477ac */ /* 0x000e620008000a00 */
[----:B--2---:R-:W-:Y:S01]  /*5a60*/  MOV R5, UR9 ;  /* 0x0000000900057c02 */ /* 0x004fe20008000f00 */
[----:B------:R-:W-:Y:S01]  /*5a70*/  IMAD.U32 R4, RZ, RZ, UR8 ;  /* 0x00000008ff047e24 */ /* 0x000fe2000f8e00ff */
[----:B-1----:R-:W-:Y:S01]  /*5a80*/  MOV R7, UR7 ;  /* 0x0000000700077c02 */ /* 0x002fe20008000f00 */
[----:B------:R-:W-:Y:S01]  /*5a90*/  IMAD.U32 R6, RZ, RZ, UR6 ;  /* 0x00000006ff067e24 */ /* 0x000fe2000f8e00ff */
[----:B------:R-:W-:Y:S01]  /*5aa0*/  MOV R11, UR5 ;  /* 0x00000005000b7c02 */ /* 0x000fe20008000f00 */
[----:B------:R-:W-:Y:S02]  /*5ab0*/  IMAD.U32 R10, RZ, RZ, UR4 ;  /* 0x00000004ff0a7e24 */ /* 0x000fe4000f8e00ff */
[----:B------:R-:W-:Y:S07]  /*5ac0*/  LEPC R20, `(.L_x_94) ;  /* 0x000000001014794e */ /* 0x000fee0000000000 */
[----:B---345:R-:W-:Y:S05]  /*5ad0*/  CALL.ABS.NOINC R14 ;  /* 0x000000000e007343 */ /* 0x038fea0003c00000 */
.L_x_94:
[----:B------:R-:W1:Y:S01]  /*5ae0*/  LDCU.64 UR8, c[0x4][0x80] ;  /* 0x01001000ff0877ac */ /* 0x000e620008000a00 */
[----:B------:R-:W2:Y:S01]  /*5af0*/  LDC.64 R2, c[0x4][R2] ;  /* 0x0100000002027b82 */ /* 0x000ea20000000a00 */
[----:B------:R-:W-:Y:S02]  /*5b00*/  HFMA2 R12, -RZ, RZ, 0, 5.9604644775390625e-08 ;  /* 0x00000001ff0c7431 */ /* 0x000fe400000001ff */
[----:B------:R-:W-:Y:S02]  /*5b10*/  IMAD.MOV.U32 R8, RZ, RZ, 0x70 ;  /* 0x00000070ff087424 */ /* 0x000fe400078e00ff */
[----:B------:R-:W-:Y:S01]  /*5b20*/  IMAD.MOV.U32 R13, RZ, RZ, RZ ;  /* 0x000000ffff0d7224 */ /* 0x000fe200078e00ff */
[----:B------:R-:W3:Y:S01]  /*5b30*/  LDCU.64 UR6, c[0x4][0x88] ;  /* 0x01001100ff0677ac */ /* 0x000ee20008000a00 */
[----:B------:R-:W4:Y:S01]  /*5b40*/  LDCU.64 UR4, c[0x4][0x8] ;  /* 0x01000100ff0477ac */ /* 0x000f220008000a00 */
[----:B-1----:R-:W-:Y:S02]  /*5b50*/  MOV R4, UR8 ;  /* 0x0000000800047c02 */ /* 0x002fe40008000f00 */
[----:B------:R-:W-:Y:S02]  /*5b60*/  MOV R5, UR9 ;  /* 0x0000000900057c02 */ /* 0x000fe40008000f00 */
[----:B---3--:R-:W-:Y:S01]  /*5b70*/  MOV R7, UR7 ;  /* 0x0000000700077c02 */ /* 0x008fe20008000f00 */
[----:B------:R-:W-:Y:S01]  /*5b80*/  IMAD.U32 R6, RZ, RZ, UR6 ;  /* 0x00000006ff067e24 */ /* 0x000fe2000f8e00ff */
[----:B----4-:R-:W-:Y:S01]  /*5b90*/  MOV R11, UR5 ;  /* 0x00000005000b7c02 */ /* 0x010fe20008000f00 */
[----:B------:R-:W-:Y:S02]  /*5ba0*/  IMAD.U32 R10, RZ, RZ, UR4 ;  /* 0x00000004ff0a7e24 */ /* 0x000fe4000f8e00ff */
[----:B------:R-:W-:Y:S07]  /*5bb0*/  LEPC R20, `(.L_x_93) ;  /* 0x000000001014794e */ /* 0x000fee0000000000 */
[----:B--2---:R-:W-:Y:S05]  /*5bc0*/  CALL.ABS.NOINC R2 ;  /* 0x0000000002007343 */ /* 0x004fea0003c00000 */
.L_x_93:
[----:B------:R-:W-:Y:S05]  /*5bd0*/  BSYNC.RECONVERGENT B6 ;  /* 0x0000000000067941 */ /* 0x000fea0003800200 */
.L_x_92:
[----:B------:R-:W-:Y:S01]  /*5be0*/  R2UR UR4, R85 ;  /* 0x00000000550472ca */ /* 0x000fe200000e0000 */
[----:B------:R-:W-:Y:S01]  /*5bf0*/  UISETP.NE.U32.AND UP0, UPT, UR62, URZ, UPT ;  /* 0x000000ff3e00728c */ /* 0x000fe2000bf05070 */
[----:B------:R-:W-:Y:S02]  /*5c00*/  ISETP.NE.U32.AND P4, PT, R78, RZ, PT ;  /* 0x000000ff4e00720c */ /* 0x000fe40003f85070 */
[----:B------:R-:W-:Y:S01]  /*5c10*/  ISETP.NE.U32.AND P2, PT, RZ, UR56, PT ;  /* 0x00000038ff007c0c */ /* 0x000fe2000bf45070 */
[----:B------:R-:W-:Y:S01]  /*5c20*/  UISETP.NE.AND.EX UP1, UPT, UR63, URZ, UPT, UP0 ;  /* 0x000000ff3f00728c */ /* 0x000fe2000bf25300 */
[----:B------:R-:W-:Y:S01]  /*5c30*/  ISETP.NE.AND.EX P4, PT, R79, RZ, PT, P4 ;  /* 0x000000ff4f00720c */ /* 0x000fe20003f85340 */
[----:B------:R-:W-:Y:S01]  /*5c40*/  UPLOP3.LUT UP0, UPT, UPT, UPT, UPT, 0x40, 0x4 ;  /* 0x000000000004789c */ /* 0x000fe20003f0e870 */
[----:B------:R-:W-:Y:S05]  /*5c50*/  ISETP.NE.AND.EX P2, PT, RZ, UR57, PT, P2 ;  /* 0x00000039ff007c0c */ /* 0x000fea000bf45320 */
[----:B------:R-:W-:Y:S06]  /*5c60*/  UISETP.NE.AND UP2, UPT, UR4, URZ, UPT ;  /* 0x000000ff0400728c */ /* 0x000fec000bf45270 */
[----:B------:R-:W-:Y:S05]  /*5c70*/  PLOP3.LUT P1, PT, PT, PT, UP2, 0x80, 0x8 ;  /* 0x000000000008781c */ /* 0x000fea0003f2f028 */
[----:B------:R-:W-:Y:S06]  /*5c80*/  @UP2 UPLOP3.LUT UP0, UPT, UPT, UPT, UP1, 0x80, 0x8 ;  /* 0x000000000008289c */ /* 0x000fec0003f0f010 */
[----:B------:R-:W-:Y:S01]  /*5c90*/  PLOP3.LUT P0, PT, PT, PT, UP0, 0x80, 0x8 ;  /* 0x000000000008781c */ /* 0x000fe20003f0f008 */
[----:B------:R-:W-:Y:S01]  /*5ca0*/  @!UPT UIADD3 URZ, UPT, UPT, URZ, URZ, URZ ;  /* 0x000000fffffff290 */ /* 0x000fe2000fffe0ff */
[----:B------:R-:W-:Y:S11]  /*5cb0*/  BRA.U !UP1, `(.L_x_95) ;  /* 0x00000001093c7547 */ /* 0x000ff6000b800000 */
[----:B------:R-:W-:Y:S01]  /*5cc0*/  UISETP.NE.U32.AND UP0, UPT, UR56, URZ, UPT ;  /* 0x000000ff3800728c */ /* 0x000fe2000bf05070 */
[----:B-1----:R-:W-:Y:S01]  /*5cd0*/  HFMA2 R0, -RZ, RZ, 0, 5.9604644775390625e-08 ;  /* 0x00000001ff007431 */ /* 0x002fe200000001ff */
[----:B------:R-:W1:Y:S01]  /*5ce0*/  LDCU.64 UR8, c[0x0][0x358] ;  /* 0x00006b00ff0877ac */ /* 0x000e620008000a00 */
[----:B------:R-:W-:Y:S01]  /*5cf0*/  IMAD.MOV.U32 R81, RZ, RZ, 0x1 ;  /* 0x00000001ff517424 */ /* 0x000fe200078e00ff */
[----:B------:R-:W-:Y:S06]  /*5d00*/  UISETP.NE.AND.EX UP0, UPT, UR57, URZ, UPT, UP0 ;  /* 0x000000ff3900728c */ /* 0x000fec000bf05300 */
[----:B------:R-:W-:Y:S05]  /*5d10*/  PLOP3.LUT P3, PT, PT, PT, UP0, 0x80, 0x8 ;  /* 0x000000000008781c */ /* 0x000fea0003f6f008 */
[----:B------:R-:W2:Y:S01]  /*5d20*/  @UP0 LDCU.64 UR4, c[0x0][0x888] ;  /* 0x00011100ff0407ac */ /* 0x000ea20008000a00 */
[----:B------:R-:W-:Y:S07]  /*5d30*/  @UP0 UIMAD UR6, UR36, UR62, URZ ;  /* 0x0000003e240602a4 */ /* 0x000fee000f8e02ff */
[----:B------:R-:W-:Y:S01]  /*5d40*/  @!P3 PRMT R81, R0, 0x7610, R81 ;  /* 0x000076100051b816 */ /* 0x000fe20000000051 */
[----:B--2---:R-:W-:Y:S06]  /*5d50*/  @UP0 UIMAD.WIDE UR4, UR6, 0x4, UR4 ;  /* 0x00000004060408a5 */ /* 0x004fec000f8e0204 */
[----:B------:R-:W-:Y:S01]  /*5d60*/  IMAD.U32 R2, RZ, RZ, UR4 ;  /* 0x00000004ff027e24 */ /* 0x000fe2000f8e00ff */
[----:B------:R-:W-:Y:S04]  /*5d70*/  MOV R3, UR5 ;  /* 0x0000000500037c02 */ /* 0x000fe80008000f00 */
[----:B------:R-:W2:Y:S01]  /*5d80*/  @!UP0 LDCU UR4, c[0x0][0x880] ;  /* 0x00011000ff0487ac */ /* 0x000ea20008000800 */
[----:B-1---5:R3:W5:Y:S02]  /*5d90*/  @P3 LDG.E R41, desc[UR8][R2.64] ;  /* 0x0000000802293981 */ /* 0x022764000c1e1900 */
[----:B--23--:R-:W-:Y:S02]  /*5da0*/  @!P3 IMAD.U32 R41, RZ, RZ, UR4 ;  /* 0x00000004ff29be24 */ /* 0x00cfe4000f8e00ff */
.L_x_95:
[----:B------:R-:W-:Y:S05]  /*5db0*/  @!P4 BRA `(.L_x_96) ;  /* 0x000000000024c947 */ /* 0x000fea0003800000 */
[----:B------:R-:W-:Y:S01]  /*5dc0*/  ISETP.NE.U32.AND P3, PT, R76, RZ, PT ;  /* 0x000000ff4c00720c */ /* 0x000fe20003f65070 */
[----:B------:R-:W2:Y:S03]  /*5dd0*/  LDCU.64 UR4, c[0x0][0x358] ;  /* 0x00006b00ff0477ac */ /* 0x000ea60008000a00 */
[----:B------:R-:W-:Y:S11]  /*5de0*/  ISETP.NE.AND.EX P3, PT, R77, RZ, PT, P3 ;  /* 0x000000ff4d00720c */ /* 0x000ff60003f65330 */
[----:B------:R-:W-:Y:S02]  /*5df0*/  @!UPT UIADD3 URZ, UPT, UPT, URZ, URZ, URZ ;  /* 0x000000fffffff290 */ /* 0x000fe4000fffe0ff */
[----:B------:R-:W3:Y:S01]  /*5e00*/  @P3 LDC.64 R2, c[0x0][0x8a8] ;  /* 0x00022a00ff023b82 */ /* 0x000ee20000000a00 */
[----:B-1----:R-:W-:Y:S04]  /*5e10*/  @P3 IMAD R0, R78, UR36, RZ ;  /* 0x000000244e003c24 */ /* 0x002fe8000f8e02ff */
[----:B---3--:R-:W-:Y:S05]  /*5e20*/  @P3 IMAD.WIDE R2, R0, 0x4, R2 ;  /* 0x0000000400023825 */ /* 0x008fea00078e0202 */
[----:B--2--5:R2:W5:Y:S02]  /*5e30*/  @P3 LDG.E R38, desc[UR4][R2.64] ;  /* 0x0000000402263981 */ /* 0x024564000c1e1900 */
[----:B--2---:R-:W3:Y:S02]  /*5e40*/  @!P3 LDC R38, c[0x0][0x8a0] ;  /* 0x00022800ff26bb82 */ /* 0x004ee40000000800 */
.L_x_96:
[----:B-----5:R-:W-:Y:S01]  /*5e50*/  FSETP.NEU.AND P3, PT, R41, RZ, PT ;  /* 0x000000ff2900720b */ /* 0x020fe20003f6d000 */
[----:B------:R-:W-:Y:S01]  /*5e60*/  IMAD.SHL.U32 R47, R80, 0x2, RZ ;  /* 0x00000002502f7824 */ /* 0x000fe200078e00ff */
[----:B------:R-:W-:Y:S01]  /*5e70*/  SEL R5, RZ, 0xffffffff, P2 ;  /* 0xffffffffff057807 */ /* 0x000fe20001000000 */
[----:B------:R-:W-:Y:S01]  /*5e80*/  BSSY B1, `(.L_x_97) ;  /* 0x0000044000017945 */ /* 0x000fe20003800000 */
[----:B------:R-:W-:Y:S01]  /*5e90*/  @P1 LOP3.LUT P2, RZ, R81, 0xff, RZ, 0xc0, !PT ;  /* 0x000000ff51ff1812 */ /* 0x000fe2000784c0ff */
[----:B------:R-:W-:Y:S01]  /*5ea0*/  VIADD R97, R47, UR44 ;  /* 0x0000002c2f617c36 */ /* 0x000fe20008000000 */
[----:B------:R-:W-:Y:S01]  /*5eb0*/  @P1 SEL R2, RZ, 0xffffffff, P3 ;  /* 0xffffffffff021807 */ /* 0x000fe20001800000 */
[----:B------:R-:W-:Y:S01]  /*5ec0*/  IMAD.MOV.U32 R60, RZ, RZ, 0x1 ;  /* 0x00000001ff3c7424 */ /* 0x000fe200078e00ff */
[----:B------:R-:W-:Y:S01]  /*5ed0*/  LOP3.LUT R91, R91, 0x1, RZ, 0x3c, !PT ;  /* 0x000000015b5b7812 */ /* 0x000fe200078e3cff */
[----:B------:R-:W-:Y:S01]  /*5ee0*/  IMAD.MOV.U32 R46, RZ, RZ, RZ ;  /* 0x000000ffff2e7224 */ /* 0x000fe200078e00ff */
[----:B------:R-:W-:Y:S02]  /*5ef0*/  @P0 SEL R2, R5, R2, !P2 ;  /* 0x0000000205020207 */ /* 0x000fe40005000000 */
[----:B------:R-:W-:Y:S02]  /*5f00*/  CS2R R74, SRZ ;  /* 0x00000000004a7805 */ /* 0x000fe4000001ff00 */
[----:B------:R-:W-:Y:S02]  /*5f10*/  LEA R98, R36, UR44, 0x3 ;  /* 0x0000002c24627c11 */ /* 0x000fe4000f8e18ff */
[----:B------:R-:W-:Y:S02]  /*5f20*/  CS2R R72, SRZ ;  /* 0x0000000000487805 */ /* 0x000fe4000001ff00 */
[----:B------:R-:W-:Y:S02]  /*5f30*/  @P1 LOP3.LUT R2, R2, 0x1, RZ, 0xc0, !PT ;  /* 0x0000000102021812 */ /* 0x000fe400078ec0ff */
[----:B------:R-:W-:Y:S02]  /*5f40*/  CS2R R66, SRZ ;  /* 0x0000000000427805 */ /* 0x000fe4000001ff00 */
[----:B------:R-:W-:Y:S02]  /*5f50*/  SHF.L.U32 R3, R90, 0x1f, RZ ;  /* 0x0000001f5a037819 */ /* 0x000fe400000006ff */
[----:B------:R-:W-:Y:S02]  /*5f60*/  CS2R R64, SRZ ;  /* 0x0000000000407805 */ /* 0x000fe4000001ff00 */
[----:B------:R-:W-:Y:S02]  /*5f70*/  ISETP.NE.U32.OR P6, PT, R2, 0x1, !P1 ;  /* 0x000000010200780c */ /* 0x000fe40004fc5470 */
[----:B------:R-:W-:Y:S02]  /*5f80*/  CS2R R58, SRZ ;  /* 0x00000000003a7805 */ /* 0x000fe4000001ff00 */
[----:B------:R-:W-:Y:S02]  /*5f90*/  PLOP3.LUT P2, PT, PT, PT, UP1, 0x80, 0x8 ;  /* 0x000000000008781c */ /* 0x000fe40003f4f018 */
[----:B------:R-:W-:Y:S02]  /*5fa0*/  CS2R R56, SRZ ;  /* 0x0000000000387805 */ /* 0x000fe4000001ff00 */
[----:B------:R-:W-:Y:S02]  /*5fb0*/  LEA.HI R39, R36, R36, RZ, 0x1 ;  /* 0x0000002424277211 */ /* 0x000fe400078f08ff */
[----:B------:R-:W-:Y:S02]  /*5fc0*/  CS2R R50, SRZ ;  /* 0x0000000000327805 */ /* 0x000fe4000001ff00 */
[----:B------:R-:W-:Y:S02]  /*5fd0*/  LOP3.LUT P4, R87, R81, 0xff, RZ, 0xc0, !PT ;  /* 0x000000ff51577812 */ /* 0x000fe4000788c0ff */
[----:B------:R-:W-:Y:S02]  /*5fe0*/  CS2R R48, SRZ ;  /* 0x0000000000307805 */ /* 0x000fe4000001ff00 */
[----:B------:R-:W-:Y:S01]  /*5ff0*/  SEL R2, RZ, 0xffffffff, P3 ;  /* 0xffffffffff027807 */ /* 0x000fe20001800000 */
[C---:B-1----:R-:W-:Y:S01]  /*6000*/  IMAD.SHL.U32 R0, R39.reuse, 0x80, RZ ;  /* 0x0000008027007824 */ /* 0x042fe200078e00ff */
[----:B------:R-:W-:Y:S01]  /*6010*/  LOP3.LUT R39, R39, 0xffe, RZ, 0xc0, !PT ;  /* 0x00000ffe27277812 */ /* 0x000fe200078ec0ff */
[----:B------:R-:W-:Y:S01]  /*6020*/  VIADD R99, R97, 0x400 ;  /* 0x0000040061637836 */ /* 0x000fe20000000000 */
[----:B------:R-:W-:Y:S01]  /*6030*/  P2R R95, PR, RZ, 0x40 ;  /* 0x00000040ff5f7803 */ /* 0x000fe20000000000 */
[----:B------:R-:W-:Y:S01]  /*6040*/  IMAD.IADD R96, R92, 0x1, R97 ;  /* 0x000000015c607824 */ /* 0x000fe200078e0261 */
[----:B------:R-:W-:Y:S01]  /*6050*/  @P6 SHF.L.U32 R4, R91, 0x1f, RZ ;  /* 0x0000001f5b046819 */ /* 0x000fe200000006ff */
[----:B------:R-:W-:Y:S01]  /*6060*/  IMAD.IADD R39, R36, 0x1, -R39 ;  /* 0x0000000124277824 */ /* 0x000fe200078e0a27 */
[----:B------:R-:W-:Y:S02]  /*6070*/  @P2 SEL R2, R5, R2, !P4 ;  /* 0x0000000205022207 */ /* 0x000fe40006000000 */
[----:B------:R-:W1:Y:S01]  /*6080*/  @P6 SYNCS.PHASECHK.TRANS64.TRYWAIT P1, [UR44+0x40], R4 ;  /* 0x00004004ff0065a7 */ /* 0x000e62000802112c */
[----:B------:R-:W-:Y:S02]  /*6090*/  LOP3.LUT R0, R0, 0xffffff00, RZ, 0xc0, !PT ;  /* 0xffffff0000007812 */ /* 0x000fe400078ec0ff */
[----:B------:R-:W-:Y:S03]  /*60a0*/  LOP3.LUT R2, R2, 0x1, RZ, 0xc0, !PT ;  /* 0x0000000102027812 */ /* 0x000fe600078ec0ff */
[----:B------:R-:W-:Y:S01]  /*60b0*/  IMAD.IADD R0, R37, 0x1, R0 ;  /* 0x0000000125007824 */ /* 0x000fe200078e0200 */
[----:B------:R-:W-:Y:S03]  /*60c0*/  ISETP.NE.U32.AND P5, PT, R2, 0x1, PT ;  /* 0x000000010200780c */ /* 0x000fe60003fa5070 */
[----:B------:R-:W-:Y:S01]  /*60d0*/  IMAD R39, R39, 0x100000, R0 ;  /* 0x0010000027277824 */ /* 0x000fe200078e0200 */
[----:B------:R-:W-:Y:S01]  /*60e0*/  P2R R61, PR, RZ, 0x20 ;  /* 0x00000020ff3d7803 */ /* 0x000fe20000000000 */
[----:B------:R2:W4:Y:S01]  /*60f0*/  SYNCS.PHASECHK.TRANS64.TRYWAIT P0, [R98+URZ+0xb0], R3 ;  /* 0x0000b003620075a7 */ /* 0x00052200080011ff */
[----:B-1----:R-:W-:Y:S01]  /*6100*/  @P6 SEL R60, RZ, 0x1, !P1 ;  /* 0x00000001ff3c6807 */ /* 0x002fe20004800000 */
[----:B--2---:R-:W-:Y:S06]  /*6110*/  @!P6 BRA `(.L_x_98) ;  /* 0x000000000068e947 */ /* 0x004fec0003800000 */
[C---:B------:R-:W-:Y:S01]  /*6120*/  @P5 IMAD R5, R93.reuse, 0x2, R99 ;  /* 0x000000025d055824 */ /* 0x040fe200078e0263 */
[----:B------:R-:W-:Y:S01]  /*6130*/  ISETP.NE.AND P1, PT, R60, RZ, PT ;  /* 0x000000ff3c00720c */ /* 0x000fe20003f25270 */
[----:B------:R-:W-:Y:S01]  /*6140*/  @P5 IMAD R2, R93, 0x2, R97 ;  /* 0x000000025d025824 */ /* 0x000fe200078e0261 */
[----:B------:R-:W-:Y:S01]  /*6150*/  BSSY B0, `(.L_x_99) ;  /* 0x000000e000007945 */ /* 0x000fe20003800000 */
[----:B------:R-:W-:Y:S01]  /*6160*/  IMAD.MOV.U32 R74, RZ, RZ, RZ ;  /* 0x000000ffff4a7224 */ /* 0x000fe200078e00ff */
[----:B------:R-:W-:Y:S01]  /*6170*/  CS2R R66, SRZ ;  /* 0x0000000000427805 */ /* 0x000fe2000001ff00 */
[----:B------:R-:W-:Y:S01]  /*6180*/  @P5 IMAD.IADD R4, R92, 0x1, R5 ;  /* 0x000000015c045824 */ /* 0x000fe200078e0205 */
[----:B------:R-:W-:Y:S02]  /*6190*/  CS2R R64, SRZ ;  /* 0x0000000000407805 */ /* 0x000fe4000001ff00 */
[----:B------:R-:W-:Y:S02]  /*61a0*/  CS2R R72, SRZ ;  /* 0x0000000000487805 */ /* 0x000fe4000001ff00 */
[----:B------:R-:W-:Y:S02]  /*61b0*/  CS2R R50, SRZ ;  /* 0x0000000000327805 */ /* 0x000fe4000001ff00 */
[----:B------:R-:W-:Y:S02]  /*61c0*/  CS2R R48, SRZ ;  /* 0x0000000000307805 */ /* 0x000fe4000001ff00 */
[----:B------:R-:W-:Y:S02]  /*61d0*/  CS2R R58, SRZ ;  /* 0x00000000003a7805 */ /* 0x000fe4000001ff00 */
[----:B------:R-:W-:Y:S01]  /*61e0*/  CS2R R56, SRZ ;  /* 0x0000000000387805 */ /* 0x000fe2000001ff00 */
[----:B------:R-:W-:Y:S06]  /*61f0*/  @P1 BRA `(.L_x_100) ;  /* 0x00000000000c1947 */ /* 0x000fec0003800000 */
[----:B------:R-:W-:Y:S04]  /*6200*/  SHF.L.U32 R5, R91, 0x1f, RZ ;  /* 0x0000001f5b057819 */ /* 0x000fe800000006ff */
[----:B------:R-:W1:Y:S02]  /*6210*/  SYNCS.PHASECHK.TRANS64.TRYWAIT P1, [UR44+0x40], R5 ;  /* 0x00004005ff0075a7 */ /* 0x000e64000802112c */
[----:B-1----:R-:W-:Y:S05]  /*6220*/  @!P1 BRA `(.L_x_101) ;  /* 0x0000003c00989947 */ /* 0x002fea0003800000 */
.L_x_100:
[----:B------:R-:W-:Y:S05]  /*6230*/  BSYNC B0 ;  /* 0x0000000000007941 */ /* 0x000fea0003800000 */
.L_x_99:
[----:B------:R-:W-:Y:S01]  /*6240*/  ISETP.NE.AND P1, PT, R61, RZ, PT ;  /* 0x000000ff3d00720c */ /* 0x000fe20003f25270 */
[----:B------:R-:W-:Y:S11]  /*6250*/  HFMA2 R46, -RZ, RZ, 0, 5.9604644775390625e-08 ;  /* 0x00000001ff2e7431 */ /* 0x000ff600000001ff */
[----:B------:R-:W-:Y:S01]  /*6260*/  @!UPT UIADD3 URZ, UPT, UPT, URZ, URZ, URZ ;  /* 0x000000fffffff290 */ /* 0x000fe2000fffe0ff */
[----:B------:R-:W-:Y:S05]  /*6270*/  @P1 WARPSYNC.ALL ;  /* 0x0000000000001948 */ /* 0x000fea0003800000 */
[----:B------:R2:W1:Y:S04]  /*6280*/  @P1 LDSM.16.M88.4 R64, [R2+0x400] ;  /* 0x000400000240183b */ /* 0x0004680000000200 */
[----:B------:R2:W1:Y:S04]  /*6290*/  @P1 LDSM.16.M88.4 R72, [R4] ;  /* 0x000000000448183b */ /* 0x0004680000000200 */
[----:B------:R2:W1:Y:S04]  /*62a0*/  @P1 LDSM.16.M88.4 R48, [R47+UR44+0x400] ;  /* 0x0004002c2f30183b */ /* 0x0004680008000200 */
[----:B------:R2:W1:Y:S02]  /*62b0*/  @P1 LDSM.16.M88.4 R56, [R96+0x400] ;  /* 0x000400006038183b */ /* 0x0004640000000200 */
.L_x_98:
[----:B------:R-:W-:Y:S05]  /*62c0*/  BSYNC B1 ;  /* 0x0000000000017941 */ /* 0x000fea0003800000 */
.L_x_97:
[----:B-1----:R-:W-:Y:S04]  /*62d0*/  SHF.R.U32.HI R5, RZ, 0x15, R39 ;  /* 0x00000015ff057819 */ /* 0x002fe80000011627 */
[----:B------:R-:W-:Y:S01]  /*62e0*/  LOP3.LUT P1, RZ, R5, 0x3, R82, 0x48, !PT ;  /* 0x0000000305ff7812 */ /* 0x000fe20007824852 */
[----:B------:R-:W-:Y:S01]  /*62f0*/  @!UPT UIADD3 URZ, UPT, UPT, URZ, URZ, URZ ;  /* 0x000000fffffff290 */ /* 0x000fe2000fffe0ff */
[----:B----4-:R-:W-:Y:S11]  /*6300*/  @P0 BRA `(.L_x_102) ;  /* 0x0000000000080947 */ /* 0x010ff60003800000 */
[----:B------:R-:W1:Y:S02]  /*6310*/  SYNCS.PHASECHK.TRANS64.TRYWAIT P0, [R98+URZ+0xb0], R3 ;  /* 0x0000b003620075a7 */ /* 0x000e6400080011ff */
[----:B-1----:R-:W-:Y:S05]  /*6320*/  @!P0 BRA `(.L_x_103) ;  /* 0x0000003c00708947 */ /* 0x002fea0003800000 */
.L_x_102:
[----:B------:R-:W-:Y:S05]  /*6330*/  @!P1 BRA `(.L_x_104) ;  /* 0x0000000000409947 */ /* 0x000fea0003800000 */
[----:B------:R-:W4:Y:S01]  /*6340*/  LDCU.64 UR8, c[0x4][0x70] ;  /* 0x01000e00ff0877ac */ /* 0x000f220008000a00 */
[----:B-1----:R-:W-:Y:S01]  /*6350*/  MOV R3, 0x0 ;  /* 0x0000000000037802 */ /* 0x002fe20000000f00 */
[----:B------:R-:W-:Y:S02]  /*6360*/  HFMA2 R12, -RZ, RZ, 0, 5.9604644775390625e-08 ;  /* 0x00000001ff0c7431 */ /* 0x000fe400000001ff */
[----:B------:R-:W-:Y:S02]  /*6370*/  IMAD.MOV.U32 R8, RZ, RZ, 0x192 ;  /* 0x00000192ff087424 */ /* 0x000fe400078e00ff */
[----:B------:R-:W-:Y:S01]  /*6380*/  IMAD.MOV.U32 R13, RZ, RZ, RZ ;  /* 0x000000ffff0d7224 */ /* 0x000fe200078e00ff */
[----:B------:R-:W1:Y:S01]  /*6390*/  LDCU.64 UR6, c[0x4][0x78] ;  /* 0x01000f00ff0677ac */ /* 0x000e620008000a00 */
[----:B--2---:R-:W2:Y:S01]  /*63a0*/  LDC.64 R2, c[0x4][R3] ;  /* 0x0100000003027b82 */ /* 0x004ea20000000a00 */
[----:B------:R-:W5:Y:S01]  /*63b0*/  LDCU.64 UR4, c[0x4][0x10] ;  /* 0x01000200ff0477ac */ /* 0x000f620008000a00 */
[----:B----4-:R-:W-:Y:S01]  /*63c0*/  MOV R5, UR9 ;  /* 0x0000000900057c02 */ /* 0x010fe20008000f00 */
[----:B------:R-:W-:Y:S01]  /*63d0*/  IMAD.U32 R4, RZ, RZ, UR8 ;  /* 0x00000008ff047e24 */ /* 0x000fe2000f8e00ff */
[----:B-1----:R-:W-:Y:S01]  /*63e0*/  MOV R7, UR7 ;  /* 0x0000000700077c02 */ /* 0x002fe20008000f00 */
[----:B------:R-:W-:Y:S01]  /*63f0*/  IMAD.U32 R6, RZ, RZ, UR6 ;  /* 0x00000006ff067e24 */ /* 0x000fe2000f8e00ff */
[----:B-----5:R-:W-:Y:S01]  /*6400*/  MOV R11, UR5 ;  /* 0x00000005000b7c02 */ /* 0x020fe20008000f00 */
[----:B------:R-:W-:Y:S02]  /*6410*/  IMAD.U32 R10, RZ, RZ, UR4 ;  /* 0x00000004ff0a7e24 */ /* 0x000fe4000f8e00ff */
[----:B------:R-:W-:Y:S07]  /*6420*/  LEPC R20, `(.L_x_104) ;  /* 0x000000001014794e */ /* 0x000fee0000000000 */
[----:B--23--:R-:W-:Y:S05]  /*6430*/  CALL.ABS.NOINC R2 ;  /* 0x0000000002007343 */ /* 0x00cfea0003c00000 */
.L_x_104:
[----:B------:R-:W-:Y:S05]  /*6440*/  WARPSYNC.ALL ;  /* 0x0000000000007948 */ /* 0x000fea0003800000 */
[----:B------:R-:W-:Y:S01]  /*6450*/  R2UR UR4, R39 ;  /* 0x00000000270472ca */ /* 0x000fe200000e0000 */
[--C-:B------:R-:W-:Y:S01]  /*6460*/  HADD2.F32 R40, -RZ, R48.reuse.H0_H0 ;  /* 0x20000030ff287230 */ /* 0x100fe20000004100 */
[----:B------:R-:W-:Y:S01]  /*6470*/  SHF.L.U32 R62, R93, 0x1, RZ ;  /* 0x000000015d3e7819 */ /* 0x000fe200000006ff */
[----:B------:R-:W-:Y:S01]  /*6480*/  HADD2.F32 R43, -RZ, R48.H1_H1 ;  /* 0x30000030ff2b7230 */ /* 0x000fe20000004100 */
[----:B------:R-:W-:Y:S01]  /*6490*/  ISETP.NE.AND P0, PT, R94, RZ, PT ;  /* 0x000000ff5e00720c */ /* 0x000fe20003f05270 */
[----:B------:R-:W-:Y:S01]  /*64a0*/  HADD2.F32 R42, -RZ, R49.H0_H0 ;  /* 0x20000031ff2a7230 */ /* 0x000fe20000004100 */
[----:B------:R-:W-:Y:S01]  /*64b0*/  IADD3 R99, PT, PT, R99, R62, RZ ;  /* 0x0000003e63637210 */ /* 0x000fe20007ffe0ff */
[----:B------:R-:W-:Y:S01]  /*64c0*/  HADD2.F32 R45, -RZ, R51.H0_H0 ;  /* 0x20000033ff2d7230 */ /* 0x000fe20000004100 */
[----:B------:R-:W-:Y:S02]  /*64d0*/  BSSY.RECONVERGENT B0, `(.L_x_105) ;  /* 0x0000085000007945 */ /* 0x000fe40003800200 */
[----:B------:R-:W-:Y:S03]  /*64e0*/  IADD3 R100, PT, PT, R92, R99, RZ ;  /* 0x000000635c647210 */ /* 0x000fe60007ffe0ff */
[----:B--2---:R-:W3:Y:S02]  /*64f0*/  LDTM.16dp256bit.x8 R4, tmem[UR4] ;  /* 0x00000004000479ee */ /* 0x004ee400081a0000 */
[C---:B---3--:R-:W-:Y:S01]  /*6500*/  FMUL R0, R38.reuse, R4 ;  /* 0x0000000426007220 */ /* 0x048fe20000400000 */
[C---:B------:R-:W-:Y:S01]  /*6510*/  FMUL R2, R38.reuse, R5 ;  /* 0x0000000526027220 */ /* 0x040fe20000400000 */
[C---:B-1----:R-:W-:Y:S01]  /*6520*/  FMUL R3, R38.reuse, R6 ;  /* 0x0000000626037220 */ /* 0x042fe20000400000 */
[C---:B------:R-:W-:Y:S01]  /*6530*/  FMUL R7, R38.reuse, R7 ;  /* 0x0000000726077220 */ /* 0x040fe20000400000 */
[C---:B------:R-:W-:Y:S01]  /*6540*/  FFMA R0, R41.reuse, R40, R0 ;  /* 0x0000002829007223 */ /* 0x040fe20000000000 */
[----:B------:R-:W-:Y:S02]  /*6550*/  HADD2.F32 R40, -RZ, R49.H1_H1 ;  /* 0x30000031ff287230 */ /* 0x000fe40000004100 */
[C---:B------:R-:W-:Y:S01]  /*6560*/  FFMA R2, R41.reuse, R43, R2 ;  /* 0x0000002b29027223 */ /* 0x040fe20000000002 */
[C---:B------:R-:W-:Y:S01]  /*6570*/  FFMA R3, R41.reuse, R42, R3 ;  /* 0x0000002a29037223 */ /* 0x040fe20000000003 */
[--C-:B------:R-:W-:Y:S02]  /*6580*/  HADD2.F32 R43, -RZ, R50.reuse.H0_H0 ;  /* 0x20000032ff2b7230 */ /* 0x100fe40000004100 */
[----:B------:R-:W-:Y:S01]  /*6590*/  FMUL R4, R38, R8 ;  /* 0x0000000826047220 */ /* 0x000fe20000400000 */
[----:B------:R-:W-:Y:S01]  /*65a0*/  HADD2.F32 R42, -RZ, R50.H1_H1 ;  /* 0x30000032ff2a7230 */ /* 0x000fe20000004100 */
[----:B------:R-:W-:Y:S01]  /*65b0*/  F2FP.F16.F32.PACK_AB R52, R2, R0 ;  /* 0x000000000234723e */ /* 0x000fe200000000ff */
[C---:B------:R-:W-:Y:S01]  /*65c0*/  FFMA R7, R41.reuse, R40, R7 ;  /* 0x0000002829077223 */ /* 0x040fe20000000007 */
[----:B------:R-:W-:Y:S01]  /*65d0*/  FFMA R4, R41, R43, R4 ;  /* 0x0000002b29047223 */ /* 0x000fe20000000004 */
[C---:B------:R-:W-:Y:S01]  /*65e0*/  FMUL R5, R38.reuse, R9 ;  /* 0x0000000926057220 */ /* 0x040fe20000400000 */
[C---:B------:R-:W-:Y:S01]  /*65f0*/  FMUL R6, R38.reuse, R10 ;  /* 0x0000000a26067220 */ /* 0x040fe20000400000 */
[----:B------:R-:W-:Y:S01]  /*6600*/  HADD2.F32 R40, -RZ, R51.H1_H1 ;  /* 0x30000033ff287230 */ /* 0x000fe20000004100 */
[----:B------:R-:W-:Y:S01]  /*6610*/  F2FP.F16.F32.PACK_AB R53, R7, R3 ;  /* 0x000000030735723e */ /* 0x000fe200000000ff */
[C---:B------:R-:W-:Y:S01]  /*6620*/  FFMA R5, R41.reuse, R42, R5 ;  /* 0x0000002a29057223 */ /* 0x040fe20000000005 */
[----:B------:R-:W-:Y:S01]  /*6630*/  FFMA R6, R41, R45, R6 ;  /* 0x0000002d29067223 */ /* 0x000fe20000000006 */
[C---:B------:R-:W-:Y:S01]  /*6640*/  FMUL R11, R38.reuse, R11 ;  /* 0x0000000b260b7220 */ /* 0x040fe20000400000 */
[--C-:B------:R-:W-:Y:S02]  /*6650*/  HADD2.F32 R43, -RZ, R56.reuse.H0_H0 ;  /* 0x20000038ff2b7230 */ /* 0x100fe40000004100 */
[C---:B------:R-:W-:Y:S01]  /*6660*/  FMUL R8, R38.reuse, R12 ;  /* 0x0000000c26087220 */ /* 0x040fe20000400000 */
[----:B------:R-:W-:Y:S01]  /*6670*/  F2FP.F16.F32.PACK_AB R54, R5, R4 ;  /* 0x000000040536723e */ /* 0x000fe200000000ff */
[C---:B------:R-:W-:Y:S01]  /*6680*/  FFMA R11, R41.reuse, R40, R11 ;  /* 0x00000028290b7223 */ /* 0x040fe2000000000b */
[----:B------:R-:W-:Y:S02]  /*6690*/  HADD2.F32 R40, -RZ, R56.H1_H1 ;  /* 0x30000038ff287230 */ /* 0x000fe40000004100 */
[----:B------:R-:W-:Y:S01]  /*66a0*/  FFMA R8, R41, R43, R8 ;  /* 0x0000002b29087223 */ /* 0x000fe20000000008 */
[C---:B------:R-:W-:Y:S01]  /*66b0*/  FMUL R9, R38.reuse, R13 ;  /* 0x0000000d26097220 */ /* 0x040fe20000400000 */
[--C-:B------:R-:W-:Y:S01]  /*66c0*/  HADD2.F32 R45, -RZ, R57.reuse.H0_H0 ;  /* 0x20000039ff2d7230 */ /* 0x100fe20000004100 */
[----:B------:R-:W-:Y:S01]  /*66d0*/  F2FP.F16.F32.PACK_AB R55, R11, R6 ;  /* 0x000000060b37723e */ /* 0x000fe200000000ff */
[C---:B------:R-:W-:Y:S01]  /*66e0*/  FMUL R10, R38.reuse, R14 ;  /* 0x0000000e260a7220 */ /* 0x040fe20000400000 */
[----:B------:R-:W-:Y:S02]  /*66f0*/  HADD2.F32 R42, -RZ, R57.H1_H1 ;  /* 0x30000039ff2a7230 */ /* 0x000fe40000004100 */
[C---:B------:R-:W-:Y:S01]  /*6700*/  FFMA R9, R41.reuse, R40, R9 ;  /* 0x0000002829097223 */ /* 0x040fe20000000009 */
[C---:B------:R-:W-:Y:S01]  /*6710*/  FMUL R15, R38.reuse, R15 ;  /* 0x0000000f260f7220 */ /* 0x040fe20000400000 */
[----:B------:R1:W-:Y:S01]  /*6720*/  STSM.16.M88.4 [R97+0x400], R52 ;  /* 0x0004003461007844 */ /* 0x0003e20000000200 */
[----:B------:R-:W-:Y:S01]  /*6730*/  FFMA R10, R41, R45, R10 ;  /* 0x0000002d290a7223 */ /* 0x000fe2000000000a */
[--C-:B------:R-:W-:Y:S01]  /*6740*/  HADD2.F32 R40, -RZ, R58.reuse.H0_H0 ;  /* 0x2000003aff287230 */ /* 0x100fe20000004100 */
[----:B------:R-:W-:Y:S01]  /*6750*/  F2FP.F16.F32.PACK_AB R68, R9, R8 ;  /* 0x000000080944723e */ /* 0x000fe200000000ff */
[----:B------:R-:W-:Y:S01]  /*6760*/  FFMA R15, R41, R42, R15 ;  /* 0x0000002a290f7223 */ /* 0x000fe2000000000f */
[C---:B------:R-:W-:Y:S01]  /*6770*/  FMUL R12, R38.reuse, R16 ;  /* 0x00000010260c7220 */ /* 0x040fe20000400000 */
[----:B------:R-:W-:Y:S02]  /*6780*/  HADD2.F32 R42, -RZ, R58.H1_H1 ;  /* 0x3000003aff2a7230 */ /* 0x000fe40000004100 */
[C---:B------:R-:W-:Y:S01]  /*6790*/  FMUL R13, R38.reuse, R17 ;  /* 0x00000011260d7220 */ /* 0x040fe20000400000 */
[--C-:B------:R-:W-:Y:S01]  /*67a0*/  HADD2.F32 R43, -RZ, R59.reuse.H0_H0 ;  /* 0x2000003bff2b7230 */ /* 0x100fe20000004100 */
[----:B------:R-:W-:Y:S01]  /*67b0*/  F2FP.F16.F32.PACK_AB R69, R15, R10 ;  /* 0x0000000a0f45723e */ /* 0x000fe200000000ff */
[C---:B------:R-:W-:Y:S01]  /*67c0*/  FFMA R12, R41.reuse, R40, R12 ;  /* 0x00000028290c7223 */ /* 0x040fe2000000000c */
[----:B------:R-:W-:Y:S01]  /*67d0*/  FFMA R13, R41, R42, R13 ;  /* 0x0000002a290d7223 */ /* 0x000fe2000000000d */
[C---:B------:R-:W-:Y:S01]  /*67e0*/  FMUL R14, R38.reuse, R18 ;  /* 0x00000012260e7220 */ /* 0x040fe20000400000 */
[----:B------:R-:W-:Y:S02]  /*67f0*/  HADD2.F32 R40, -RZ, R59.H1_H1 ;  /* 0x3000003bff287230 */ /* 0x000fe40000004100 */
[C---:B------:R-:W-:Y:S01]  /*6800*/  FMUL R19, R38.reuse, R19 ;  /* 0x0000001326137220 */ /* 0x040fe20000400000 */
[C---:B------:R-:W-:Y:S01]  /*6810*/  FMUL R16, R38.reuse, R20 ;  /* 0x0000001426107220 */ /* 0x040fe20000400000 */
[----:B------:R-:W-:Y:S01]  /*6820*/  F2FP.F16.F32.PACK_AB R70, R13, R12 ;  /* 0x0000000c0d46723e */ /* 0x000fe200000000ff */
[C---:B------:R-:W-:Y:S01]  /*6830*/  FFMA R14, R41.reuse, R43, R14 ;  /* 0x0000002b290e7223 */ /* 0x040fe2000000000e */
[--C-:B------:R-:W-:Y:S02]  /*6840*/  HADD2.F32 R43, -RZ, R64.reuse.H0_H0 ;  /* 0x20000040ff2b7230 */ /* 0x100fe40000004100 */
[C---:B------:R-:W-:Y:S01]  /*6850*/  FFMA R19, R41.reuse, R40, R19 ;  /* 0x0000002829137223 */ /* 0x040fe20000000013 */
[----:B------:R-:W-:Y:S02]  /*6860*/  HADD2.F32 R42, -RZ, R64.H1_H1 ;  /* 0x30000040ff2a7230 */ /* 0x000fe40000004100 */
[C---:B------:R-:W-:Y:S01]  /*6870*/  FMUL R17, R38.reuse, R21 ;  /* 0x0000001526117220 */ /* 0x040fe20000400000 */
[--C-:B------:R-:W-:Y:S02]  /*6880*/  HADD2.F32 R45, -RZ, R65.reuse.H0_H0 ;  /* 0x20000041ff2d7230 */ /* 0x100fe40000004100 */
[----:B------:R-:W-:Y:S01]  /*6890*/  FFMA R16, R41, R43, R16 ;  /* 0x0000002b29107223 */ /* 0x000fe20000000010 */
[----:B------:R-:W-:Y:S01]  /*68a0*/  F2FP.F16.F32.PACK_AB R71, R19, R14 ;  /* 0x0000000e1347723e */ /* 0x000fe200000000ff */
[----:B------:R-:W-:Y:S01]  /*68b0*/  FFMA R17, R41, R42, R17 ;  /* 0x0000002a29117223 */ /* 0x000fe20000000011 */
[C---:B------:R-:W-:Y:S01]  /*68c0*/  FMUL R18, R38.reuse, R22 ;  /* 0x0000001626127220 */ /* 0x040fe20000400000 */
[----:B------:R-:W-:Y:S02]  /*68d0*/  HADD2.F32 R40, -RZ, R65.H1_H1 ;  /* 0x30000041ff287230 */ /* 0x000fe40000004100 */
[C---:B------:R-:W-:Y:S01]  /*68e0*/  FMUL R23, R38.reuse, R23 ;  /* 0x0000001726177220 */ /* 0x040fe20000400000 */
[----:B------:R1:W-:Y:S01]  /*68f0*/  STSM.16.M88.4 [R96+0x400], R68 ;  /* 0x0004004460007844 */ /* 0x0003e20000000200 */
[----:B------:R-:W-:Y:S01]  /*6900*/  F2FP.F16.F32.PACK_AB R104, R17, R16 ;  /* 0x000000101168723e */ /* 0x000fe200000000ff */
[C---:B------:R-:W-:Y:S01]  /*6910*/  FFMA R18, R41.reuse, R45, R18 ;  /* 0x0000002d29127223 */ /* 0x040fe20000000012 */
[----:B------:R-:W-:Y:S01]  /*6920*/  FFMA R23, R41, R40, R23 ;  /* 0x0000002829177223 */ /* 0x000fe20000000017 */
[--C-:B------:R-:W-:Y:S02]  /*6930*/  HADD2.F32 R43, -RZ, R66.reuse.H0_H0 ;  /* 0x20000042ff2b7230 */ /* 0x100fe40000004100 */
[C---:B------:R-:W-:Y:S01]  /*6940*/  FMUL R20, R38.reuse, R24 ;  /* 0x0000001826147220 */ /* 0x040fe20000400000 */
[----:B------:R-:W-:Y:S02]  /*6950*/  HADD2.F32 R40, -RZ, R66.H1_H1 ;  /* 0x30000042ff287230 */ /* 0x000fe40000004100 */
[C---:B------:R-:W-:Y:S01]  /*6960*/  FMUL R21, R38.reuse, R25 ;  /* 0x0000001926157220 */ /* 0x040fe20000400000 */
[--C-:B------:R-:W-:Y:S01]  /*6970*/  HADD2.F32 R45, -RZ, R67.reuse.H0_H0 ;  /* 0x20000043ff2d7230 */ /* 0x100fe20000004100 */
[----:B------:R-:W-:Y:S01]  /*6980*/  F2FP.F16.F32.PACK_AB R105, R23, R18 ;  /* 0x000000121769723e */ /* 0x000fe200000000ff */
[C---:B------:R-:W-:Y:S01]  /*6990*/  FFMA R20, R41.reuse, R43, R20 ;  /* 0x0000002b29147223 */ /* 0x040fe20000000014 */
[C---:B------:R-:W-:Y:S01]  /*69a0*/  FFMA R21, R41.reuse, R40, R21 ;  /* 0x0000002829157223 */ /* 0x040fe20000000015 */
[C---:B------:R-:W-:Y:S01]  /*69b0*/  FMUL R22, R38.reuse, R26 ;  /* 0x0000001a26167220 */ /* 0x040fe20000400000 */
[----:B------:R-:W-:Y:S02]  /*69c0*/  HADD2.F32 R42, -RZ, R67.H1_H1 ;  /* 0x30000043ff2a7230 */ /* 0x000fe40000004100 */
[C---:B------:R-:W-:Y:S01]  /*69d0*/  FMUL R27, R38.reuse, R27 ;  /* 0x0000001b261b7220 */ /* 0x040fe20000400000 */
[--C-:B------:R-:W-:Y:S02]  /*69e0*/  HADD2.F32 R40, -RZ, R72.reuse.H0_H0 ;  /* 0x20000048ff287230 */ /* 0x100fe40000004100 */
[C---:B------:R-:W-:Y:S01]  /*69f0*/  FFMA R22, R41.reuse, R45, R22 ;  /* 0x0000002d29167223 */ /* 0x040fe20000000016 */
[C---:B------:R-:W-:Y:S01]  /*6a00*/  FMUL R24, R38.reuse, R28 ;  /* 0x0000001c26187220 */ /* 0x040fe20000400000 */
[C---:B------:R-:W-:Y:S01]  /*6a10*/  FFMA R27, R41.reuse, R42, R27 ;  /* 0x0000002a291b7223 */ /* 0x040fe2000000001b */
[----:B------:R-:W-:Y:S02]  /*6a20*/  HADD2.F32 R42, -RZ, R72.H1_H1 ;  /* 0x30000048ff2a7230 */ /* 0x000fe40000004100 */
[C---:B------:R-:W-:Y:S01]  /*6a30*/  FMUL R25, R38.reuse, R29 ;  /* 0x0000001d26197220 */ /* 0x040fe20000400000 */
[--C-:B------:R-:W-:Y:S02]  /*6a40*/  HADD2.F32 R43, -RZ, R73.reuse.H0_H0 ;  /* 0x20000049ff2b7230 */ /* 0x100fe40000004100 */
[C---:B------:R-:W-:Y:S01]  /*6a50*/  FMUL R26, R38.reuse, R30 ;  /* 0x0000001e261a7220 */ /* 0x040fe20000400000 */
[C---:B------:R-:W-:Y:S01]  /*6a60*/  FFMA R24, R41.reuse, R40, R24 ;  /* 0x0000002829187223 */ /* 0x040fe20000000018 */
[----:B------:R-:W-:Y:S02]  /*6a70*/  HADD2.F32 R40, -RZ, R73.H1_H1 ;  /* 0x30000049ff287230 */ /* 0x000fe40000004100 */
[C---:B------:R-:W-:Y:S01]  /*6a80*/  FFMA R25, R41.reuse, R42, R25 ;  /* 0x0000002a29197223 */ /* 0x040fe20000000019 */
[C---:B------:R-:W-:Y:S01]  /*6a90*/  FMUL R31, R38.reuse, R31 ;  /* 0x0000001f261f7220 */ /* 0x040fe20000400000 */
[C---:B------:R-:W-:Y:S01]  /*6aa0*/  FFMA R26, R41.reuse, R43, R26 ;  /* 0x0000002b291a7223 */ /* 0x040fe2000000001a */
[--C-:B------:R-:W-:Y:S02]  /*6ab0*/  HADD2.F32 R43, -RZ, R74.reuse.H0_H0 ;  /* 0x2000004aff2b7230 */ /* 0x100fe40000004100 */
[C---:B------:R-:W-:Y:S01]  /*6ac0*/  FMUL R28, R38.reuse, R32 ;  /* 0x00000020261c7220 */ /* 0x040fe20000400000 */
[----:B------:R-:W-:Y:S02]  /*6ad0*/  HADD2.F32 R42, -RZ, R74.H1_H1 ;  /* 0x3000004aff2a7230 */ /* 0x000fe40000004100 */
[C---:B------:R-:W-:Y:S01]  /*6ae0*/  FFMA R31, R41.reuse, R40, R31 ;  /* 0x00000028291f7223 */ /* 0x040fe2000000001f */
[C---:B------:R-:W-:Y:S01]  /*6af0*/  FMUL R29, R38.reuse, R33 ;  /* 0x00000021261d7220 */ /* 0x040fe20000400000 */
[--C-:B------:R-:W-:Y:S02]  /*6b00*/  HADD2.F32 R45, -RZ, R75.reuse.H0_H0 ;  /* 0x2000004bff2d7230 */ /* 0x100fe40000004100 */
[C---:B------:R-:W-:Y:S01]  /*6b10*/  FMUL R30, R38.reuse, R34 ;  /* 0x00000022261e7220 */ /* 0x040fe20000400000 */
[----:B------:R-:W-:Y:S02]  /*6b20*/  HADD2.F32 R40, -RZ, R75.H1_H1 ;  /* 0x3000004bff287230 */ /* 0x000fe40000004100 */
[----:B------:R-:W-:Y:S01]  /*6b30*/  FMUL R35, R38, R35 ;  /* 0x0000002326237220 */ /* 0x000fe20000400000 */
[C---:B------:R-:W-:Y:S01]  /*6b40*/  FFMA R28, R41.reuse, R43, R28 ;  /* 0x0000002b291c7223 */ /* 0x040fe2000000001c */
[C---:B------:R-:W-:Y:S01]  /*6b50*/  FFMA R29, R41.reuse, R42, R29 ;  /* 0x0000002a291d7223 */ /* 0x040fe2000000001d */
[C---:B------:R-:W-:Y:S01]  /*6b60*/  FFMA R30, R41.reuse, R45, R30 ;  /* 0x0000002d291e7223 */ /* 0x040fe2000000001e */
[----:B------:R-:W-:Y:S01]  /*6b70*/  FFMA R35, R41, R40, R35 ;  /* 0x0000002829237223 */ /* 0x000fe20000000023 */
[----:B------:R-:W-:Y:S02]  /*6b80*/  F2FP.F16.F32.PACK_AB R106, R21, R20 ;  /* 0x00000014156a723e */ /* 0x000fe400000000ff */
[----:B------:R-:W-:Y:S02]  /*6b90*/  F2FP.F16.F32.PACK_AB R107, R27, R22 ;  /* 0x000000161b6b723e */ /* 0x000fe400000000ff */
[----:B------:R-:W-:Y:S02]  /*6ba0*/  F2FP.F16.F32.PACK_AB R108, R25, R24 ;  /* 0x00000018196c723e */ /* 0x000fe400000000ff */
[----:B------:R-:W-:Y:S01]  /*6bb0*/  F2FP.F16.F32.PACK_AB R109, R31, R26 ;  /* 0x0000001a1f6d723e */ /* 0x000fe200000000ff */
[----:B------:R1:W-:Y:S01]  /*6bc0*/  STSM.16.M88.4 [R99], R104 ;  /* 0x0000006863007844 */ /* 0x0003e20000000200 */
[----:B------:R-:W-:Y:S02]  /*6bd0*/  F2FP.F16.F32.PACK_AB R110, R29, R28 ;  /* 0x0000001c1d6e723e */ /* 0x000fe400000000ff */
[----:B------:R-:W-:Y:S05]  /*6be0*/  F2FP.F16.F32.PACK_AB R111, R35, R30 ;  /* 0x0000001e236f723e */ /* 0x000fea00000000ff */
[----:B------:R1:W-:Y:S01]  /*6bf0*/  STSM.16.M88.4 [R100], R108 ;  /* 0x0000006c64007844 */ /* 0x0003e20000000200 */
[----:B------:R-:W-:Y:S01]  /*6c00*/  @!PT LDS RZ, [RZ] ;  /* 0x00000000fffff984 */ /* 0x000fe20000000800 */
[----:B------:R-:W-:Y:S01]  /*6c10*/  @!PT LDS RZ, [RZ] ;  /* 0x00000000fffff984 */ /* 0x000fe20000000800 */
[----:B------:R-:W-:Y:S01]  /*6c20*/  @!PT LDS RZ, [RZ] ;  /* 0x00000000fffff984 */ /* 0x000fe20000000800 */
[----:B------:R-:W-:Y:S01]  /*6c30*/  @!PT LDS RZ, [RZ] ;  /* 0x00000000fffff984 */ /* 0x000fe20000000800 */
[----:B------:R2:W-:Y:S07]  /*6c40*/  MEMBAR.ALL.CTA ;  /* 0x0000000000007992 */ /* 0x0005ee0000008000 */
[----:B--2---:R-:W2:Y:S02]  /*6c50*/  FENCE.VIEW.ASYNC.S ;  /* 0x00000000000073c6 */ /* 0x004ea40000000000 */
[----:B--2---:R-:W-:Y:S06]  /*6c60*/  BAR.SYNC.DEFER_BLOCKING 0x1, 0x80 ;  /* 0x0042000000007b1d */ /* 0x004fec0000010000 */
[----:B------:R-:W-:Y:S05]  /*6c70*/  @P0 BRA `(.L_x_106) ;  /* 0x0000000000280947 */ /* 0x000fea0003800000 */
[----:B------:R-:W2:Y:S01]  /*6c80*/  LDCU.64 UR6, c[0x0][0x348] ;  /* 0x00006900ff0677ac */ /* 0x000ea20008000a00 */
[----:B------:R-:W-:Y:S01]  /*6c90*/  UIADD3 UR4, UPT, UPT, UR44, 0x400, URZ ;  /* 0x000004002c047890 */ /* 0x000fe2000fffe0ff */
[----:B------:R-:W-:Y:S05]  /*6ca0*/  UMOV UR51, UR36 ;  /* 0x0000002400337c82 */ /* 0x000fea0008000000 */
[----:B------:R-:W-:Y:S04]  /*6cb0*/  MOV R86, UR4 ;  /* 0x0000000400567c02 */ /* 0x000fe80008000f00 */
[----:B------:R-:W-:Y:S01]  /*6cc0*/  R2UR UR48, R86 ;  /* 0x00000000563072ca */ /* 0x000fe200000e0000 */
[----:B--2---:R-:W-:Y:S04]  /*6cd0*/  UIADD3 UR4, UP0, UPT, UR6, 0x680, URZ ;  /* 0x0000068006047890 */ /* 0x004fe8000ff1e0ff */
[----:B------:R-:W-:Y:S09]  /*6ce0*/  UIADD3.X UR5, UPT, UPT, URZ, UR7, URZ, UP0, !UPT ;  /* 0x00000007ff057290 */ /* 0x000ff200087fe4ff */
[----:B------:R2:W-:Y:S01]  /*6cf0*/  UTMASTG.3D [UR48], [UR4] ;  /* 0x00000030040073b5 */ /* 0x0005e20008010000 */
[----:B------:R0:W-:Y:S01]  /*6d00*/  UTMACMDFLUSH ;  /* 0x00000000000079b7 */ /* 0x0001e20000000000 */
[----:B--2---:R-:W-:Y:S04]  /*6d10*/  DEPBAR.LE SB0, 0x1 ;  /* 0x000080400000791a */ /* 0x004fe80000000000 */
.L_x_106:
[----:B------:R-:W-:Y:S05]  /*6d20*/  BSYNC.RECONVERGENT B0 ;  /* 0x0000000000007941 */ /* 0x000fea0003800200 */
.L_x_105:
[----:B------:R-:W-:Y:S01]  /*6d30*/  BAR.SYNC.DEFER_BLOCKING 0x1, 0x80 ;  /* 0x0042000000007b1d */ /* 0x000fe20000010000 */
[----:B------:R-:W-:Y:S01]  /*6d40*/  ISETP.NE.AND P1, PT, R95, RZ, PT ;  /* 0x000000ff5f00720c */ /* 0x000fe20003f25270 */
[----:B------:R-:W-:Y:S01]  /*6d50*/  UISETP.NE.AND UP0, UPT, UR47, URZ, UPT ;  /* 0x000000ff2f00728c */ /* 0x000fe2000bf05270 */
[----:B------:R-:W-:Y:S11]  /*6d60*/  LEA R3, R46, UR44, 0x3 ;  /* 0x0000002c2e037c11 */ /* 0x000ff6000f8e18ff */
[----:B------:R-:W-:Y:S01]  /*6d70*/  @P1 SHF.L.U32 R4, R91, 0x1f, RZ ;  /* 0x0000001f5b041819 */ /* 0x000fe200000006ff */
[----:B------:R-:W-:Y:S06]  /*6d80*/  BRA.U !UP0, `(.L_x_107) ;  /* 0x0000000108247547 */ /* 0x000fec000b800000 */
[----:B------:R-:W2:Y:S01]  /*6d90*/  S2R R0, SR_CgaCtaId ;  /* 0x0000000000007919 */ /* 0x000ea20000008800 */
[----:B------:R-:W-:Y:S01]  /*6da0*/  IMAD.U32 R2, RZ, RZ, UR46 ;  /* 0x0000002eff027e24 */ /* 0x000fe2000f8e00ff */
[----:B------:R-:W-:Y:S04]  /*6db0*/  UIADD3 UR4, UPT, UPT, UR46, 0x1, URZ ;  /* 0x000000012e047890 */ /* 0x000fe8000fffe0ff */
[----:B------:R-:W-:Y:S01]  /*6dc0*/  @P1 LEA R2, R2, UR44, 0x3 ;  /* 0x0000002c02021c11 */ /* 0x000fe2000f8e18ff */
[----:B------:R-:W-:Y:S04]  /*6dd0*/  UISETP.NE.AND UP0, UPT, UR4, 0x4, UPT ;  /* 0x000000040400788c */ /* 0x000fe8000bf05270 */
[----:B------:R-:W-:Y:S01]  /*6de0*/  @P1 VIADD R5, R2, 0x60 ;  /* 0x0000006002051836 */ /* 0x000fe20000000000 */
[----:B------:R-:W-:Y:S04]  /*6df0*/  USEL UR46, UR4, URZ, UP0 ;  /* 0x000000ff042e7287 */ /* 0x000fe80008000000 */
[----:B--2---:R-:W-:Y:S04]  /*6e00*/  @P1 PRMT R0, R0, 0x654, R5 ;  /* 0x0000065400001816 */ /* 0x004fe80000000005 */
[----:B------:R2:W-:Y:S04]  /*6e10*/  @P1 SYNCS.ARRIVE.TRANS64.RED.A1T0 RZ, [R0+URZ], RZ ;  /* 0x000000ff00ff19a7 */ /* 0x0005e800081004ff */
.L_x_107:
[----:B------:R-:W3:Y:S01]  /*6e20*/  @P1 SYNCS.PHASECHK.TRANS64.TRYWAIT P0, [R3+URZ+0x40], R4 ;  /* 0x00004004030015a7 */ /* 0x000ee200080011ff */
[----:B------:R-:W-:Y:S01]  /*6e30*/  BSSY B1, `(.L_x_108) ;  /* 0x0000017000017945 */ /* 0x000fe20003800000 */
[----:B---3--:R-:W-:Y:S03]  /*6e40*/  @P1 SEL R60, RZ, 0x1, !P0 ;  /* 0x00000001ff3c1807 */ /* 0x008fe60004000000 */
[----:B------:R-:W-:Y:S05]  /*6e50*/  @!P1 BRA `(.L_x_109) ;  /* 0x0000000000509947 */ /* 0x000fea0003800000 */
[----:B------:R-:W-:Y:S01]  /*6e60*/  ISETP.NE.AND P1, PT, R61, RZ, PT ;  /* 0x000000ff3d00720c */ /* 0x000fe20003f25270 */
[----:B------:R-:W-:Y:S01]  /*6e70*/  BSSY B0, `(.L_x_110) ;  /* 0x000000a000007945 */ /* 0x000fe20003800000 */
[----:B------:R-:W-:Y:S11]  /*6e80*/  ISETP.NE.AND P0, PT, R60, RZ, PT ;  /* 0x000000ff3c00720c */ /* 0x000ff60003f05270 */
[----:B------:R-:W-:Y:S04]  /*6e90*/  @P1 IMAD R4, R46, 0x2000, R47 ;  /* 0x000020002e041824 */ /* 0x000fe800078e022f */
[----:B------:R-:W-:Y:S04]  /*6ea0*/  @P1 VIADD R7, R4, UR44 ;  /* 0x0000002c04071c36 */ /* 0x000fe80008000000 */
[----:B------:R-:W-:Y:S01]  /*6eb0*/  @P1 IMAD.IADD R2, R92, 0x1, R7 ;  /* 0x000000015c021824 */ /* 0x000fe200078e0207 */
[----:B------:R-:W-:Y:S01]  /*6ec0*/  @P1 IADD3 R5, PT, PT, R62, R7, RZ ;  /* 0x000000073e051210 */ /* 0x000fe20007ffe0ff */
[----:B------:R-:W-:Y:S06]  /*6ed0*/  @P0 BRA `(.L_x_111) ;  /* 0x00000000000c0947 */ /* 0x000fec0003800000 */
[----:B--2---:R-:W-:Y:S04]  /*6ee0*/  SHF.L.U32 R0, R91, 0x1f, RZ ;  /* 0x0000001f5b007819 */ /* 0x004fe800000006ff */
[----:B------:R-:W2:Y:S02]  /*6ef0*/  SYNCS.PHASECHK.TRANS64.TRYWAIT P0, [R3+URZ+0x40], R0 ;  /* 0x00004000030075a7 */ /* 0x000ea400080011ff */
[----:B--2---:R-:W-:Y:S05]  /*6f00*/  @!P0 BRA `(.L_x_112) ;  /* 0x00000030008c8947 */ /* 0x004fea0003800000 */
.L_x_111:
[----:B------:R-:W-:Y:S05]  /*6f10*/  BSYNC B0 ;  /* 0x0000000000007941 */ /* 0x000fea0003800000 */
.L_x_110:
[----:B------:R-:W-:Y:S02]  /*6f20*/  ISETP.NE.AND P0, PT, R61, RZ, PT ;  /* 0x000000ff3d00720c */ /* 0x000fe40003f05270 */
[----:B------:R-:W-:Y:S11]  /*6f30*/  IADD3 R46, PT, PT, R46, 0x1, RZ ;  /* 0x000000012e2e7810 */ /* 0x000ff60007ffe0ff */
[----:B--2---:R-:W-:Y:S01]  /*6f40*/  @P0 IMAD.IADD R0, R92, 0x1, R5 ;  /* 0x000000015c000824 */ /* 0x004fe200078e0205 */
[----:B------:R-:W-:Y:S05]  /*6f50*/  @P0 WARPSYNC.ALL ;  /* 0x0000000000000948 */ /* 0x000fea0003800000 */
[----:B------:R3:W4:Y:S04]  /*6f60*/  @P0 LDSM.16.M88.4 R48, [R4+UR44+0x400] ;  /* 0x0004002c0430083b */ /* 0x0007280008000200 */
[----:B------:R3:W2:Y:S04]  /*6f70*/  @P0 LDSM.16.M88.4 R56, [R2+0x400] ;  /* 0x000400000238083b */ /* 0x0006a80000000200 */
[----:B------:R3:W1:Y:S04]  /*6f80*/  @P0 LDSM.16.M88.4 R64, [R5+0x400] ;  /* 0x000400000540083b */ /* 0x0006680000000200 */
[----:B------:R3:W1:Y:S02]  /*6f90*/  @P0 LDSM.16.M88.4 R72, [R0+0x400] ;  /* 0x000400000048083b */ /* 0x0006640000000200 */
.L_x_109:
[----:B------:R-:W-:Y:S05]  /*6fa0*/  BSYNC B1 ;  /* 0x0000000000017941 */ /* 0x000fea0003800000 */
.L_x_108:
[----:B------:R-:W-:Y:S05]  /*6fb0*/  VIADD R3, R39, 0x40 ;  /* 0x0000004027037836 */ /* 0x000fea0000000000 */
[----:B------:R-:W-:Y:S04]  /*6fc0*/  SHF.R.U32.HI R3, RZ, 0x15, R3 ;  /* 0x00000015ff037819 */ /* 0x000fe80000011603 */
[----:B------:R-:W-:Y:S11]  /*6fd0*/  LOP3.LUT P0, RZ, R3, 0x3, R82, 0x48, !PT ;  /* 0x0000000303ff7812 */ /* 0x000ff60007804852 */
[----:B------:R-:W-:Y:S02]  /*6fe0*/  @!UPT UIADD3 URZ, UPT, UPT, URZ, URZ, URZ ;  /* 0x000000fffffff290 */ /* 0x000fe4000fffe0ff */
[----:B------:R-:W-:Y:S05]  /*6ff0*/  @!P0 BRA `(.L_x_113) ;  /* 0x0000000000408947 */ /* 0x000fea0003800000 */
[----:B------:R-:W5:Y:S01]  /*7000*/  LDCU.64 UR8, c[0x4][0x70] ;  /* 0x01000e00ff0877ac */ /* 0x000f620008000a00 */
[----:B------:R-:W-:Y:S01]  /*7010*/  MOV R3, 0x0 ;  /* 0x0000000000037802 */ /* 0x000fe20000000f00 */
[----:B------:R-:W-:Y:S02]  /*7020*/  HFMA2 R12, -RZ, RZ, 0, 5.9604644775390625e-08 ;  /* 0x00000001ff0c7431 */ /* 0x000fe400000001ff */
[----:B------:R-:W-:Y:S02]  /*7030*/  IMAD.MOV.U32 R8, RZ, RZ, 0x192 ;  /* 0x00000192ff087424 */ /* 0x000fe400078e00ff */
[----:B------:R-:W-:Y:S01]  /*7040*/  IMAD.MOV.U32 R13, RZ, RZ, RZ ;  /* 0x000000ffff0d7224 */ /* 0x000fe200078e00ff */
[----:B------:R-:W2:Y:S01]  /*7050*/  LDCU.64 UR6, c[0x4][0x78] ;  /* 0x01000f00ff0677ac */ /* 0x000ea20008000a00 */
[----:B---3--:R-:W3:Y:S01]  /*7060*/  LDC.64 R2, c[0x4][R3] ;  /* 0x0100000003027b82 */ /* 0x008ee20000000a00 */
[----:B------:R-:W4:Y:S01]  /*7070*/  LDCU.64 UR4, c[0x4][0x10] ;  /* 0x01000200ff0477ac */ /* 0x000f220008000a00 */
[----:B-----5:R-:W-:Y:S01]  /*7080*/  MOV R5, UR9 ;  /* 0x0000000900057c02 */ /* 0x020fe20008000f00 */
[----:B------:R-:W-:Y:S01]  /*7090*/  IMAD.U32 R4, RZ, RZ, UR8 ;  /* 0x00000008ff047e24 */ /* 0x000fe2000f8e00ff */
[----:B--2---:R-:W-:Y:S01]  /*70a0*/  MOV R7, UR7 ;  /* 0x0000000700077c02 */ /* 0x004fe20008000f00 */
[----:B------:R-:W-:Y:S01]  /*70b0*/  IMAD.U32 R6, RZ, RZ, UR6 ;  /* 0x00000006ff067e24 */ /* 0x000fe2000f8e00ff */
[----:B----4-:R-:W-:Y:S01]  /*70c0*/  MOV R11, UR5 ;  /* 0x00000005000b7c02 */ /* 0x010fe20008000f00 */
[----:B------:R-:W-:Y:S02]  /*70d0*/  IMAD.U32 R10, RZ, RZ, UR4 ;  /* 0x00000004ff0a7e24 */ /* 0x000fe4000f8e00ff */
[----:B------:R-:W-:Y:S07]  /*70e0*/  LEPC R20, `(.L_x_113) ;  /* 0x000000001014794e */ /* 0x000fee0000000000 */
[----:B-1-3--:R-:W-:Y:S05]  /*70f0*/  CALL.ABS.NOINC R2 ;  /* 0x0000000002007343 */ /* 0x00afea0003c00000 */
.L_x_113:
[----:B------:R-:W-:Y:S05]  /*7100*/  WARPSYNC.ALL ;  /* 0x0000000000007948 */ /* 0x000fea0003800000 */
[----:B------:R-:W-:Y:S01]  /*7110*/  R2UR UR4, R39 ;  /* 0x00000000270472ca */ /* 0x000fe200000e0000 */
[--C-:B----4-:R-:W-:Y:S01]  /*7120*/  HADD2.F32 R40, -RZ, R48.reuse.H0_H0 ;  /* 0x20000030ff287230 */ /* 0x110fe20000004100 */
[----:B------:R-:W4:Y:S01]  /*7130*/  S2R R101, SR_CgaCtaId ;  /* 0x0000000000657919 */ /* 0x000f220000008800 */
[----:B------:R-:W-:Y:S01]  /*7140*/  HADD2.F32 R43, -RZ, R48.H1_H1 ;  /* 0x30000030ff2b7230 */ /* 0x000fe20000004100 */
[----:B------:R-:W-:Y:S01]  /*7150*/  ISETP.NE.AND P6, PT, R95, RZ, PT ;  /* 0x000000ff5f00720c */ /* 0x000fe20003fc5270 */
[----:B------:R-:W-:Y:S01]  /*7160*/  HADD2.F32 R42, -RZ, R49.H1_H1 ;  /* 0x30000031ff2a7230 */ /* 0x000fe20000004100 */
[----:B------:R-:W-:Y:S01]  /*7170*/  ISETP.NE.AND P0, PT, R94, RZ, PT ;  /* 0x000000ff5e00720c */ /* 0x000fe20003f05270 */
[--C-:B------:R-:W-:Y:S01]  /*7180*/  HADD2.F32 R44, -RZ, R50.reuse.H1_H1 ;  /* 0x30000032ff2c7230 */ /* 0x100fe20000004100 */
[----:B------:R-:W-:Y:S01]  /*7190*/  MOV R63, UR46 ;  /* 0x0000002e003f7c02 */ /* 0x000fe20008000f00 */
[----:B--2---:R-:W-:Y:S01]  /*71a0*/  HADD2.F32 R45, -RZ, R59.H0_H0 ;  /* 0x2000003bff2d7230 */ /* 0x004fe20000004100 */
[----:B------:R-:W-:Y:S03]  /*71b0*/  BSSY.RECONVERGENT B0, `(.L_x_114) ;  /* 0x0000088000007945 */ /* 0x000fe60003800200 */
[----:B---3--:R-:W2:Y:S04]  /*71c0*/  LDTM.16dp256bit.x8 R4, tmem[UR4+0x40] ;  /* 0x00004004000479ee */ /* 0x008ea800081a0000 */
[----:B------:R-:W-:Y:S02]  /*71d0*/  @P6 LEA R63, R63, UR44, 0x3 ;  /* 0x0000002c3f3f6c11 */ /* 0x000fe4000f8e18ff */
[----:B-1----:R-:W-:Y:S02]  /*71e0*/  @P6 SHF.L.U32 R108, R91, 0x1f, RZ ;  /* 0x0000001f5b6c6819 */ /* 0x002fe400000006ff */
[----:B------:R-:W-:Y:S02]  /*71f0*/  @P6 IADD3 R102, PT, PT, R63, 0x60, RZ ;  /* 0x000000603f666810 */ /* 0x000fe40007ffe0ff */
[----:B------:R-:W-:Y:S01]  /*7200*/  LEA R63, R46, UR44, 0x3 ;  /* 0x0000002c2e3f7c11 */ /* 0x000fe2000f8e18ff */
[C---:B--2---:R-:W-:Y:S01]  /*7210*/  FMUL R0, R38.reuse, R4 ;  /* 0x0000000426007220 */ /* 0x044fe20000400000 */
[C---:B------:R-:W-:Y:S01]  /*7220*/  FMUL R2, R38.reuse, R5 ;  /* 0x0000000526027220 */ /* 0x040fe20000400000 */
[C---:B------:R-:W-:Y:S01]  /*7230*/  FMUL R3, R38.reuse, R6 ;  /* 0x0000000626037220 */ /* 0x040fe20000400000 */
[C---:B------:R-:W-:Y:S01]  /*7240*/  FMUL R7, R38.reuse, R7 ;  /* 0x0000000726077220 */ /* 0x040fe20000400000 */
[C---:B------:R-:W-:Y:S01]  /*7250*/  FFMA R0, R41.reuse, R40, R0 ;  /* 0x0000002829007223 */ /* 0x040fe20000000000 */
[----:B------:R-:W-:Y:S02]  /*7260*/  HADD2.F32 R40, -RZ, R49.H0_H0 ;  /* 0x20000031ff287230 */ /* 0x000fe40000004100 */
[C---:B------:R-:W-:Y:S01]  /*7270*/  FFMA R2, R41.reuse, R43, R2 ;  /* 0x0000002b29027223 */ /* 0x040fe20000000002 */
[C---:B------:R-:W-:Y:S01]  /*7280*/  FMUL R4, R38.reuse, R8 ;  /* 0x0000000826047220 */ /* 0x040fe20000400000 */
[--C-:B------:R-:W-:Y:S02]  /*7290*/  HADD2.F32 R43, -RZ, R51.reuse.H0_H0 ;  /* 0x20000033ff2b7230 */ /* 0x100fe40000004100 */
[----:B------:R-:W-:Y:S01]  /*72a0*/  FMUL R5, R38, R9 ;  /* 0x0000000926057220 */ /* 0x000fe20000400000 */
[C---:B------:R-:W-:Y:S01]  /*72b0*/  FFMA R3, R41.reuse, R40, R3 ;  /* 0x0000002829037223 */ /* 0x040fe20000000003 */
[----:B------:R-:W-:Y:S01]  /*72c0*/  HADD2.F32 R40, -RZ, R50.H0_H0 ;  /* 0x20000032ff287230 */ /* 0x000fe20000004100 */
[----:B------:R-:W-:Y:S01]  /*72d0*/  F2FP.F16.F32.PACK_AB R52, R2, R0 ;  /* 0x000000000234723e */ /* 0x000fe200000000ff */
[C---:B------:R-:W-:Y:S01]  /*72e0*/  FFMA R7, R41.reuse, R42, R7 ;  /* 0x0000002a29077223 */ /* 0x040fe20000000007 */
[----:B------:R-:W-:Y:S02]  /*72f0*/  HADD2.F32 R42, -RZ, R51.H1_H1 ;  /* 0x30000033ff2a7230 */ /* 0x000fe40000004100 */
[C---:B------:R-:W-:Y:S01]  /*7300*/  FMUL R6, R38.reuse, R10 ;  /* 0x0000000a26067220 */ /* 0x040fe20000400000 */
[C---:B------:R-:W-:Y:S01]  /*7310*/  FFMA R4, R41.reuse, R40, R4 ;  /* 0x0000002829047223 */ /* 0x040fe20000000004 */
[----:B------:R-:W-:Y:S01]  /*7320*/  FFMA R5, R41, R44, R5 ;  /* 0x0000002c29057223 */ /* 0x000fe20000000005 */
[----:B------:R-:W-:Y:S01]  /*7330*/  F2FP.F16.F32.PACK_AB R53, R7, R3 ;  /* 0x000000030735723e */ /* 0x000fe200000000ff */
[----:B------:R-:W-:Y:S01]  /*7340*/  FFMA R6, R41, R43, R6 ;  /* 0x0000002b29067223 */ /* 0x000fe20000000006 */
[C---:B------:R-:W-:Y:S01]  /*7350*/  FMUL R11, R38.reuse, R11 ;  /* 0x0000000b260b7220 */ /* 0x040fe20000400000 */
[--C-:B------:R-:W-:Y:S01]  /*7360*/  HADD2.F32 R40, -RZ, R56.reuse.H0_H0 ;  /* 0x20000038ff287230 */ /* 0x100fe20000004100 */
[----:B------:R-:W-:Y:S01]  /*7370*/  F2FP.F16.F32.PACK_AB R54, R5, R4 ;  /* 0x000000040536723e */ /* 0x000fe200000000ff */
[C---:B------:R-:W-:Y:S01]  /*7380*/  FMUL R8, R38.reuse, R12 ;  /* 0x0000000c26087220 */ /* 0x040fe20000400000 */
        /* <DEDUP_REMOVED lines=13> */
[--C-:B------:R-:W-:Y:S02]  /*7460*/  HADD2.F32 R43, -RZ, R58.reuse.H0_H0 ;  /* 0x2000003aff2b7230 */ /* 0x100fe40000004100 */
[----:B------:R-:W-:Y:S01]  /*7470*/  FFMA R15, R41, R40, R15 ;  /* 0x00000028290f7223 */ /* 0x000fe2000000000f */
[C---:B------:R-:W-:Y:S01]  /*7480*/  FMUL R12, R38.reuse, R16 ;  /* 0x00000010260c7220 */ /* 0x040fe20000400000 */
[----:B------:R-:W-:Y:S02]  /*7490*/  HADD2.F32 R42, -RZ, R58.H1_H1 ;  /* 0x3000003aff2a7230 */ /* 0x000fe40000004100 */
[C---:B------:R-:W-:Y:S01]  /*74a0*/  FMUL R13, R38.reuse, R17 ;  /* 0x00000011260d7220 */ /* 0x040fe20000400000 */
[C---:B------:R-:W-:Y:S01]  /*74b0*/  FMUL R14, R38.reuse, R18 ;  /* 0x00000012260e7220 */ /* 0x040fe20000400000 */
[----:B------:R-:W-:Y:S01]  /*74c0*/  F2FP.F16.F32.PACK_AB R69, R15, R10 ;  /* 0x0000000a0f45723e */ /* 0x000fe200000000ff */
[C---:B------:R-:W-:Y:S01]  /*74d0*/  FFMA R12, R41.reuse, R43, R12 ;  /* 0x0000002b290c7223 */ /* 0x040fe2000000000c */
[----:B------:R-:W-:Y:S02]  /*74e0*/  HADD2.F32 R40, -RZ, R59.H1_H1 ;  /* 0x3000003bff287230 */ /* 0x000fe40000004100 */
[C---:B------:R-:W-:Y:S01]  /*74f0*/  FFMA R13, R41.reuse, R42, R13 ;  /* 0x0000002a290d7223 */ /* 0x040fe2000000000d */
[----:B------:R-:W-:Y:S01]  /*7500*/  FFMA R14, R41, R45, R14 ;  /* 0x0000002d290e7223 */ /* 0x000fe2000000000e */
[C---:B------:R-:W-:Y:S01]  /*7510*/  FMUL R19, R38.reuse, R19 ;  /* 0x0000001326137220 */ /* 0x040fe20000400000 */
[--C-:B------:R-:W-:Y:S02]  /*7520*/  HADD2.F32 R43, -RZ, R64.reuse.H0_H0 ;  /* 0x20000040ff2b7230 */ /* 0x100fe40000004100 */
        /* <DEDUP_REMOVED lines=13> */
[--C-:B------:R-:W-:Y:S01]  /*7600*/  HADD2.F32 R42, -RZ, R66.reuse.H0_H0 ;  /* 0x20000042ff2a7230 */ /* 0x100fe20000004100 */
[----:B------:R2:W-:Y:S01]  /*7610*/  STSM.16.M88.4 [R96+0x2400], R68 ;  /* 0x0024004460007844 */ /* 0x0005e20000000200 */
[----:B-1----:R-:W-:Y:S01]  /*7620*/  F2FP.F16.F32.PACK_AB R52, R17, R16 ;  /* 0x000000101134723e */ /* 0x002fe200000000ff */
[----:B------:R-:W-:Y:S01]  /*7630*/  FFMA R23, R41, R40, R23 ;  /* 0x0000002829177223 */ /* 0x000fe20000000017 */
        /* <DEDUP_REMOVED lines=19> */
[C---:B------:R-:W-:Y:S01]  /*7770*/  FFMA R25, R41.reuse, R42, R25 ;  /* 0x0000002a29197223 */ /* 0x040fe20000000019 */
[----:B------:R-:W-:Y:S02]  /*7780*/  HADD2.F32 R40, -RZ, R73.H1_H1 ;  /* 0x30000049ff287230 */ /* 0x000fe40000004100 */
[C---:B------:R-:W-:Y:S01]  /*7790*/  FFMA R26, R41.reuse, R43, R26 ;  /* 0x0000002b291a7223 */ /* 0x040fe2000000001a */
[C---:B------:R-:W-:Y:S01]  /*77a0*/  FMUL R31, R38.reuse, R31 ;  /* 0x0000001f261f7220 */ /* 0x040fe20000400000 */
[--C-:B------:R-:W-:Y:S02]  /*77b0*/  HADD2.F32 R43, -RZ, R74.reuse.H0_H0 ;  /* 0x2000004aff2b7230 */ /* 0x100fe40000004100 */
[C---:B------:R-:W-:Y:S01]  /*77c0*/  FMUL R28, R38.reuse, R32 ;  /* 0x00000020261c7220 */ /* 0x040fe20000400000 */
[----:B------:R-:W-:Y:S02]  /*77d0*/  HADD2.F32 R42, -RZ, R74.H1_H1 ;  /* 0x3000004aff2a7230 */ /* 0x000fe40000004100 */
[C---:B------:R-:W-:Y:S01]  /*77e0*/  FMUL R29, R38.reuse, R33 ;  /* 0x00000021261d7220 */ /* 0x040fe20000400000 */
[--C-:B------:R-:W-:Y:S02]  /*77f0*/  HADD2.F32 R45, -RZ, R75.reuse.H0_H0 ;  /* 0x2000004bff2d7230 */ /* 0x100fe40000004100 */
[C---:B------:R-:W-:Y:S01]  /*7800*/  FMUL R30, R38.reuse, R34 ;  /* 0x00000022261e7220 */ /* 0x040fe20000400000 */
[----:B------:R-:W-:Y:S02]  /*7810*/  HADD2.F32 R44, -RZ, R75.H1_H1 ;  /* 0x3000004bff2c7230 */ /* 0x000fe40000004100 */
[C---:B------:R-:W-:Y:S01]  /*7820*/  FFMA R31, R41.reuse, R40, R31 ;  /* 0x00000028291f7223 */ /* 0x040fe2000000001f */
        /* <DEDUP_REMOVED lines=9> */
[----:B------:R2:W-:Y:S01]  /*78c0*/  STSM.16.M88.4 [R99+0x2000], R52 ;  /* 0x0020003463007844 */ /* 0x0005e20000000200 */
[----:B------:R-:W-:Y:S02]  /*78d0*/  F2FP.F16.F32.PACK_AB R106, R29, R28 ;  /* 0x0000001c1d6a723e */ /* 0x000fe400000000ff */
[----:B------:R-:W-:Y:S02]  /*78e0*/  F2FP.F16.F32.PACK_AB R107, R35, R30 ;  /* 0x0000001e236b723e */ /* 0x000fe400000000ff */
[----:B----4-:R-:W-:Y:S03]  /*78f0*/  @P6 PRMT R102, R101, 0x654, R102 ;  /* 0x0000065465666816 */ /* 0x010fe60000000066 */
[----:B------:R2:W-:Y:S01]  /*7900*/  STSM.16.M88.4 [R100+0x2000], R104 ;  /* 0x0020006864007844 */ /* 0x0005e20000000200 */
[----:B------:R-:W-:Y:S01]  /*7910*/  @!PT LDS RZ, [RZ] ;  /* 0x00000000fffff984 */ /* 0x000fe20000000800 */
[----:B------:R-:W-:Y:S01]  /*7920*/  @!PT LDS RZ, [RZ] ;  /* 0x00000000fffff984 */ /* 0x000fe20000000800 */
[----:B------:R-:W-:Y:S01]  /*7930*/  @!PT LDS RZ, [RZ] ;  /* 0x00000000fffff984 */ /* 0x000fe20000000800 */
[----:B------:R-:W-:Y:S01]  /*7940*/  @!PT LDS RZ, [RZ] ;  /* 0x00000000fffff984 */ /* 0x000fe20000000800 */
[----:B------:R1:W-:Y:S07]  /*7950*/  MEMBAR.ALL.CTA ;  /* 0x0000000000007992 */ /* 0x0003ee0000008000 */
[----:B-1----:R-:W1:Y:S02]  /*7960*/  FENCE.VIEW.ASYNC.S ;  /* 0x00000000000073c6 */ /* 0x002e640000000000 */
[----:B-1----:R-:W-:Y:S06]  /*7970*/  BAR.SYNC.DEFER_BLOCKING 0x1, 0x80 ;  /* 0x0042000000007b1d */ /* 0x002fec0000010000 */
[----:B------:R-:W-:Y:S05]  /*7980*/  @P0 BRA `(.L_x_115) ;  /* 0x0000000000280947 */ /* 0x000fea0003800000 */
[----:B------:R-:W1:Y:S01]  /*7990*/  LDCU.64 UR6, c[0x0][0x348] ;  /* 0x00006900ff0677ac */ /* 0x000e620008000a00 */
[----:B------:R-:W-:Y:S02]  /*79a0*/  UIADD3 UR9, UPT, UPT, UR49, 0x40, URZ ;  /* 0x0000004031097890 */ /* 0x000fe4000fffe0ff */
[----:B------:R-:W-:Y:S01]  /*79b0*/  UIADD3 UR8, UPT, UPT, UR44, 0x2400, URZ ;  /* 0x000024002c087890 */ /* 0x000fe2000fffe0ff */
[----:B------:R-:W-:Y:S01]  /*79c0*/  UMOV UR10, UR50 ;  /* 0x00000032000a7c82 */ /* 0x000fe20008000000 */
[----:B------:R-:W-:Y:S01]  /*79d0*/  UMOV UR11, UR36 ;  /* 0x00000024000b7c82 */ /* 0x000fe20008000000 */
[----:B-1----:R-:W-:Y:S04]  /*79e0*/  UIADD3 UR4, UP0, UPT, UR6, 0x680, URZ ;  /* 0x0000068006047890 */ /* 0x002fe8000ff1e0ff */
[----:B------:R-:W-:Y:S09]  /*79f0*/  UIADD3.X UR5, UPT, UPT, URZ, UR7, URZ, UP0, !UPT ;  /* 0x00000007ff057290 */ /* 0x000ff200087fe4ff */
[----:B------:R1:W-:Y:S01]  /*7a00*/  UTMASTG.3D [UR8], [UR4] ;  /* 0x00000008040073b5 */ /* 0x0003e20008010000 */
[----:B------:R0:W-:Y:S01]  /*7a10*/  UTMACMDFLUSH ;  /* 0x00000000000079b7 */ /* 0x0001e20000000000 */
[----:B-1----:R-:W-:Y:S04]  /*7a20*/  DEPBAR.LE SB0, 0x1 ;  /* 0x000080400000791a */ /* 0x002fe80000000000 */
.L_x_115:
[----:B------:R-:W-:Y:S05]  /*7a30*/  BSYNC.RECONVERGENT B0 ;  /* 0x0000000000007941 */ /* 0x000fea0003800200 */
.L_x_114:
[----:B------:R-:W-:Y:S01]  /*7a40*/  BAR.SYNC.DEFER_BLOCKING 0x1, 0x80 ;  /* 0x0042000000007b1d */ /* 0x000fe20000010000 */
[----:B------:R-:W-:Y:S04]  /*7a50*/  UIADD3 UR4, UPT, UPT, UR46, 0x1, URZ ;  /* 0x000000012e047890 */ /* 0x000fe8000fffe0ff */
[----:B------:R-:W-:Y:S04]  /*7a60*/  UISETP.NE.AND UP0, UPT, UR4, 0x4, UPT ;  /* 0x000000040400788c */ /* 0x000fe8000bf05270 */
[----:B------:R-:W-:Y:S01]  /*7a70*/  USEL UR45, UR4, URZ, UP0 ;  /* 0x000000ff042d7287 */ /* 0x000fe20008000000 */
[----:B------:R1:W-:Y:S01]  /*7a80*/  @P6 SYNCS.ARRIVE.TRANS64.RED.A1T0 RZ, [R102+URZ], RZ ;  /* 0x000000ff66ff69a7 */ /* 0x0003e200081004ff */
[----:B------:R-:W-:Y:S01]  /*7a90*/  BSSY B1, `(.L_x_116) ;  /* 0x0000018000017945 */ /* 0x000fe20003800000 */
[----:B------:R-:W3:Y:S02]  /*7aa0*/  @P6 SYNCS.PHASECHK.TRANS64.TRYWAIT P0, [R63+URZ+0x40], R108 ;  /* 0x0000406c3f0065a7 */ /* 0x000ee400080011ff */
[----:B---3--:R-:W-:Y:S01]  /*7ab0*/  @P6 SEL R60, RZ, 0x1, !P0 ;  /* 0x00000001ff3c6807 */ /* 0x008fe20004000000 */
[----:B-1----:R-:W-:Y:S06]  /*7ac0*/  @!P6 BRA `(.L_x_117) ;  /* 0x000000000050e947 */ /* 0x002fec0003800000 */
        /* <DEDUP_REMOVED lines=8> */
[----:B------:R-:W-:Y:S04]  /*7b50*/  SHF.L.U32 R4, R91, 0x1f, RZ ;  /* 0x0000001f5b047819 */ /* 0x000fe800000006ff */
[----:B------:R-:W1:Y:S02]  /*7b60*/  SYNCS.PHASECHK.TRANS64.TRYWAIT P0, [R63+URZ+0x40], R4 ;  /* 0x000040043f0075a7 */ /* 0x000e6400080011ff */
[----:B-1----:R-:W-:Y:S05]  /*7b70*/  @!P0 BRA `(.L_x_120) ;  /* 0x0000002400848947 */ /* 0x002fea0003800000 */
.L_x_119:
[----:B------:R-:W-:Y:S05]  /*7b80*/  BSYNC B0 ;  /* 0x0000000000007941 */ /* 0x000fea0003800000 */
.L_x_118:
[----:B------:R-:W-:Y:S02]  /*7b90*/  ISETP.NE.AND P0, PT, R61, RZ, PT ;  /* 0x000000ff3d00720c */ /* 0x000fe40003f05270 */
[----:B------:R-:W-:Y:S11]  /*7ba0*/  IADD3 R46, PT, PT, R46, 0x1, RZ ;  /* 0x000000012e2e7810 */ /* 0x000ff60007ffe0ff */
[----:B-1----:R-:W-:Y:S01]  /*7bb0*/  @P0 IMAD.IADD R4, R92, 0x1, R3 ;  /* 0x000000015c040824 */ /* 0x002fe200078e0203 */
[----:B------:R-:W-:Y:S05]  /*7bc0*/  @P0 WARPSYNC.ALL ;  /* 0x0000000000000948 */ /* 0x000fea0003800000 */
[----:B------:R1:W3:Y:S04]  /*7bd0*/  @P0 LDSM.16.M88.4 R48, [R2+UR44+0x400] ;  /* 0x0004002c0230083b */ /* 0x0002e80008000200 */
[----:B------:R1:W4:Y:S04]  /*7be0*/  @P0 LDSM.16.M88.4 R56, [R0+0x400] ;  /* 0x000400000038083b */ /* 0x0003280000000200 */
[----:B------:R1:W1:Y:S04]  /*7bf0*/  @P0 LDSM.16.M88.4 R64, [R3+0x400] ;  /* 0x000400000340083b */ /* 0x0002680000000200 */
[----:B------:R1:W1:Y:S02]  /*7c00*/  @P0 LDSM.16.M88.4 R72, [R4+0x400] ;  /* 0x000400000448083b */ /* 0x0002640000000200 */
.L_x_117:
[----:B------:R-:W-:Y:S05]  /*7c10*/  BSYNC B1 ;  /* 0x0000000000017941 */ /* 0x000fea0003800000 */
.L_x_116:
[----:B-1----:R-:W-:Y:S05]  /*7c20*/  VIADD R3, R39, 0x80 ;  /* 0x0000008027037836 */ /* 0x002fea0000000000 */
[----:B------:R-:W-:Y:S04]  /*7c30*/  SHF.R.U32.HI R3, RZ, 0x15, R3 ;  /* 0x00000015ff037819 */ /* 0x000fe80000011603 */
[----:B------:R-:W-:Y:S11]  /*7c40*/  LOP3.LUT P0, RZ, R3, 0x3, R82, 0x48, !PT ;  /* 0x0000000303ff7812 */ /* 0x000ff60007804852 */
[----:B------:R-:W-:Y:S02]  /*7c50*/  @!UPT UIADD3 URZ, UPT, UPT, URZ, URZ, URZ ;  /* 0x000000fffffff290 */ /* 0x000fe4000fffe0ff */
[----:B------:R-:W-:Y:S05]  /*7c60*/  @!P0 BRA `(.L_x_121) ;  /* 0x0000000000408947 */ /* 0x000fea0003800000 */
[----:B------:R-:W1:Y:S01]  /*7c70*/  LDCU.64 UR8, c[0x4][0x70] ;  /* 0x01000e00ff0877ac */ /* 0x000e620008000a00 */
[----:B------:R-:W-:Y:S01]  /*7c80*/  MOV R3, 0x0 ;  /* 0x0000000000037802 */ /* 0x000fe20000000f00 */
[----:B------:R-:W-:Y:S02]  /*7c90*/  HFMA2 R12, -RZ, RZ, 0, 5.9604644775390625e-08 ;  /* 0x00000001ff0c7431 */ /* 0x000fe400000001ff */
[----:B------:R-:W-:Y:S02]  /*7ca0*/  IMAD.MOV.U32 R8, RZ, RZ, 0x192 ;  /* 0x00000192ff087424 */ /* 0x000fe400078e00ff */
[----:B------:R-:W-:Y:S01]  /*7cb0*/  IMAD.MOV.U32 R13, RZ, RZ, RZ ;  /* 0x000000ffff0d7224 */ /* 0x000fe200078e00ff */
[----:B------:R-:W5:Y:S01]  /*7cc0*/  LDCU.64 UR6, c[0x4][0x78] ;  /* 0x01000f00ff0677ac */ /* 0x000f620008000a00 */
[----:B------:R-:W2:Y:S01]  /*7cd0*/  LDC.64 R2, c[0x4][R3] ;  /* 0x0100000003027b82 */ /* 0x000ea20000000a00 */
[----:B------:R-:W3:Y:S01]  /*7ce0*/  LDCU.64 UR4, c[0x4][0x10] ;  /* 0x01000200ff0477ac */ /* 0x000ee20008000a00 */
[----:B-1----:R-:W-:Y:S01]  /*7cf0*/  MOV R5, UR9 ;  /* 0x0000000900057c02 */ /* 0x002fe20008000f00 */
[----:B------:R-:W-:Y:S01]  /*7d00*/  IMAD.U32 R4, RZ, RZ, UR8 ;  /* 0x00000008ff047e24 */ /* 0x000fe2000f8e00ff */
[----:B-----5:R-:W-:Y:S01]  /*7d10*/  MOV R7, UR7 ;  /* 0x0000000700077c02 */ /* 0x020fe20008000f00 */
[----:B------:R-:W-:Y:S01]  /*7d20*/  IMAD.U32 R6, RZ, RZ, UR6 ;  /* 0x00000006ff067e24 */ /* 0x000fe2000f8e00ff */
[----:B---3--:R-:W-:Y:S01]  /*7d30*/  MOV R11, UR5 ;  /* 0x00000005000b7c02 */ /* 0x008fe20008000f00 */
[----:B------:R-:W-:Y:S02]  /*7d40*/  IMAD.U32 R10, RZ, RZ, UR4 ;  /* 0x00000004ff0a7e24 */ /* 0x000fe4000f8e00ff */
[----:B------:R-:W-:Y:S07]  /*7d50*/  LEPC R20, `(.L_x_121) ;  /* 0x000000001014794e */ /* 0x000fee0000000000 */
[----:B--2-4-:R-:W-:Y:S05]  /*7d60*/  CALL.ABS.NOINC R2 ;  /* 0x0000000002007343 */ /* 0x014fea0003c00000 */
.L_x_121:
[----:B------:R-:W-:Y:S05]  /*7d70*/  WARPSYNC.ALL ;  /* 0x0000000000007948 */ /* 0x000fea0003800000 */
[----:B------:R-:W-:Y:S01]  /*7d80*/  R2UR UR4, R39 ;  /* 0x00000000270472ca */ /* 0x000fe200000e0000 */
[--C-:B---3--:R-:W-:Y:S01]  /*7d90*/  HADD2.F32 R40, -RZ, R48.reuse.H0_H0 ;  /* 0x20000030ff287230 */ /* 0x108fe20000004100 */
[----:B------:R-:W-:Y:S01]  /*7da0*/  ISETP.NE.AND P6, PT, R95, RZ, PT ;  /* 0x000000ff5f00720c */ /* 0x000fe20003fc5270 */
[----:B------:R-:W-:Y:S01]  /*7db0*/  HADD2.F32 R43, -RZ, R48.H1_H1 ;  /* 0x30000030ff2b7230 */ /* 0x000fe20000004100 */
[----:B------:R-:W-:Y:S01]  /*7dc0*/  ISETP.NE.AND P0, PT, R94, RZ, PT ;  /* 0x000000ff5e00720c */ /* 0x000fe20003f05270 */
[----:B------:R-:W-:Y:S01]  /*7dd0*/  HADD2.F32 R42, -RZ, R49.H0_H0 ;  /* 0x20000031ff2a7230 */ /* 0x000fe20000004100 */
[----:B------:R-:W-:Y:S01]  /*7de0*/  MOV R63, UR45 ;  /* 0x0000002d003f7c02 */ /* 0x000fe20008000f00 */
[--C-:B------:R-:W-:Y:S01]  /*7df0*/  HADD2.F32 R45, -RZ, R51.reuse.H0_H0 ;  /* 0x20000033ff2d7230 */ /* 0x100fe20000004100 */
[----:B------:R-:W-:Y:S01]  /*7e00*/  BSSY.RECONVERGENT B0, `(.L_x_122) ;  /* 0x0000089000007945 */ /* 0x000fe20003800200 */
[----:B------:R-:W-:Y:S01]  /*7e10*/  HADD2.F32 R44, -RZ, R51.H1_H1 ;  /* 0x30000033ff2c7230 */ /* 0x000fe20000004100 */
[----:B------:R-:W-:Y:S03]  /*7e20*/  LEA R108, R46, UR44, 0x3 ;  /* 0x0000002c2e6c7c11 */ /* 0x000fe6000f8e18ff */
[----:B------:R-:W1:Y:S02]  /*7e30*/  LDTM.16dp256bit.x8 R4, tmem[UR4+0x80] ;  /* 0x00008004000479ee */ /* 0x000e6400081a0000 */
[----:B------:R-:W-:Y:S04]  /*7e40*/  @P6 LEA R63, R63, UR44, 0x3 ;  /* 0x0000002c3f3f6c11 */ /* 0x000fe8000f8e18ff */
[----:B------:R-:W-:Y:S02]  /*7e50*/  @P6 IADD3 R102, PT, PT, R63, 0x60, RZ ;  /* 0x000000603f666810 */ /* 0x000fe40007ffe0ff */
[----:B------:R-:W-:Y:S02]  /*7e60*/  @P6 SHF.L.U32 R63, R91, 0x1f, RZ ;  /* 0x0000001f5b3f6819 */ /* 0x000fe400000006ff */
[----:B------:R-:W-:Y:S01]  /*7e70*/  @P6 PRMT R102, R101, 0x654, R102 ;  /* 0x0000065465666816 */ /* 0x000fe20000000066 */
[C---:B-1----:R-:W-:Y:S01]  /*7e80*/  FMUL R0, R38.reuse, R4 ;  /* 0x0000000426007220 */ /* 0x042fe20000400000 */
[C---:B------:R-:W-:Y:S01]  /*7e90*/  FMUL R2, R38.reuse, R5 ;  /* 0x0000000526027220 */ /* 0x040fe20000400000 */
[C---:B------:R-:W-:Y:S01]  /*7ea0*/  FMUL R3, R38.reuse, R6 ;  /* 0x0000000626037220 */ /* 0x040fe20000400000 */
        /* <DEDUP_REMOVED lines=8> */
[----:B--2---:R-:W-:Y:S01]  /*7f30*/  F2FP.F16.F32.PACK_AB R68, R2, R0 ;  /* 0x000000000244723e */ /* 0x004fe200000000ff */
[C---:B------:R-:W-:Y:S01]  /*7f40*/  FFMA R7, R41.reuse, R40, R7 ;  /* 0x0000002829077223 */ /* 0x040fe20000000007 */
[----:B------:R-:W-:Y:S01]  /*7f50*/  FFMA R4, R41, R43, R4 ;  /* 0x0000002b29047223 */ /* 0x000fe20000000004 */
[C---:B------:R-:W-:Y:S01]  /*7f60*/  FMUL R5, R38.reuse, R9 ;  /* 0x0000000926057220 */ /* 0x040fe20000400000 */
[C---:B------:R-:W-:Y:S01]  /*7f70*/  FMUL R6, R38.reuse, R10 ;  /* 0x0000000a26067220 */ /* 0x040fe20000400000 */
[C---:B------:R-:W-:Y:S01]  /*7f80*/  FMUL R11, R38.reuse, R11 ;  /* 0x0000000b260b7220 */ /* 0x040fe20000400000 */
[--C-:B----4-:R-:W-:Y:S01]  /*7f90*/  HADD2.F32 R40, -RZ, R56.reuse.H0_H0 ;  /* 0x20000038ff287230 */ /* 0x110fe20000004100 */
[----:B------:R-:W-:Y:S01]  /*7fa0*/  F2FP.F16.F32.PACK_AB R69, R7, R3 ;  /* 0x000000030745723e */ /* 0x000fe200000000ff */
[C---:B------:R-:W-:Y:S01]  /*7fb0*/  FFMA R5, R41.reuse, R42, R5 ;  /* 0x0000002a29057223 */ /* 0x040fe20000000005 */
[C---:B------:R-:W-:Y:S01]  /*7fc0*/  FFMA R6, R41.reuse, R45, R6 ;  /* 0x0000002d29067223 */ /* 0x040fe20000000006 */
[----:B------:R-:W-:Y:S01]  /*7fd0*/  FFMA R11, R41, R44, R11 ;  /* 0x0000002c290b7223 */ /* 0x000fe2000000000b */
[C---:B------:R-:W-:Y:S01]  /*7fe0*/  FMUL R8, R38.reuse, R12 ;  /* 0x0000000c26087220 */ /* 0x040fe20000400000 */
[----:B------:R-:W-:Y:S01]  /*7ff0*/  HADD2.F32 R42, -RZ, R56.H1_H1 ;  /* 0x30000038ff2a7230 */ /* 0x000fe20000004100 */
[----:B------:R-:W-:Y:S01]  /*8000*/  F2FP.F16.F32.PACK_AB R70, R5, R4 ;  /* 0x000000040546723e */ /* 0x000fe200000000ff */
[C---:B------:R-:W-:Y:S01]  /*8010*/  FMUL R9, R38.reuse, R13 ;  /* 0x0000000d26097220 */ /* 0x040fe20000400000 */
[----:B------:R-:W-:Y:S01]  /*8020*/  F2FP.F16.F32.PACK_AB R71, R11, R6 ;  /* 0x000000060b47723e */ /* 0x000fe200000000ff */
[C---:B------:R-:W-:Y:S01]  /*8030*/  FFMA R8, R41.reuse, R40, R8 ;  /* 0x0000002829087223 */ /* 0x040fe20000000008 */
[--C-:B------:R-:W-:Y:S02]  /*8040*/  HADD2.F32 R43, -RZ, R57.reuse.H0_H0 ;  /* 0x20000039ff2b7230 */ /* 0x100fe40000004100 */
[----:B------:R-:W-:Y:S01]  /*8050*/  FFMA R9, R41, R42, R9 ;  /* 0x0000002a29097223 */ /* 0x000fe20000000009 */
[C---:B------:R-:W-:Y:S01]  /*8060*/  FMUL R10, R38.reuse, R14 ;  /* 0x0000000e260a7220 */ /* 0x040fe20000400000 */
[----:B------:R-:W-:Y:S01]  /*8070*/  HADD2.F32 R40, -RZ, R57.H1_H1 ;  /* 0x30000039ff287230 */ /* 0x000fe20000004100 */
[----:B------:R1:W-:Y:S01]  /*8080*/  STSM.16.M88.4 [R97+0x4400], R68 ;  /* 0x0044004461007844 */ /* 0x0003e20000000200 */
[C---:B------:R-:W-:Y:S01]  /*8090*/  FMUL R15, R38.reuse, R15 ;  /* 0x0000000f260f7220 */ /* 0x040fe20000400000 */
[----:B------:R-:W-:Y:S01]  /*80a0*/  F2FP.F16.F32.PACK_AB R52, R9, R8 ;  /* 0x000000080934723e */ /* 0x000fe200000000ff */
[C---:B------:R-:W-:Y:S01]  /*80b0*/  FFMA R10, R41.reuse, R43, R10 ;  /* 0x0000002b290a7223 */ /* 0x040fe2000000000a */
[--C-:B------:R-:W-:Y:S02]  /*80c0*/  HADD2.F32 R42, -RZ, R58.reuse.H0_H0 ;  /* 0x2000003aff2a7230 */ /* 0x100fe40000004100 */
        /* <DEDUP_REMOVED lines=26> */
[----:B-1----:R-:W-:Y:S01]  /*8270*/  F2FP.F16.F32.PACK_AB R68, R17, R16 ;  /* 0x000000101144723e */ /* 0x002fe200000000ff */
        /* <DEDUP_REMOVED lines=45> */
[----:B------:R-:W-:Y:S05]  /*8550*/  F2FP.F16.F32.PACK_AB R107, R35, R30 ;  /* 0x0000001e236b723e */ /* 0x000fea00000000ff */
        /* <DEDUP_REMOVED lines=19> */
.L_x_123:
[----:B------:R-:W-:Y:S05]  /*8690*/  BSYNC.RECONVERGENT B0 ;  /* 0x0000000000007941 */ /* 0x000fea0003800200 */
.L_x_122:
        /* <DEDUP_REMOVED lines=20> */
.L_x_127:
[----:B------:R-:W-:Y:S05]  /*87e0*/  BSYNC B0 ;  /* 0x0000000000007941 */ /* 0x000fea0003800000 */
.L_x_126:
[----:B------:R-:W-:Y:S11]  /*87f0*/  ISETP.NE.AND P0, PT, R61, RZ, PT ;  /* 0x000000ff3d00720c */ /* 0x000ff60003f05270 */
[----:B------:R-:W-:Y:S02]  /*8800*/  @!UPT UIADD3 URZ, UPT, UPT, URZ, URZ, URZ ;  /* 0x000000fffffff290 */ /* 0x000fe4000fffe0ff */
[----:B------:R-:W-:Y:S01]  /*8810*/  @P0 IADD3 R2, PT, PT, R92, R5, RZ ;  /* 0x000000055c020210 */ /* 0x000fe20007ffe0ff */
[----:B------:R-:W-:Y:S05]  /*8820*/  @P0 WARPSYNC.ALL ;  /* 0x0000000000000948 */ /* 0x000fea0003800000 */
[----:B------:R3:W4:Y:S04]  /*8830*/  @P0 LDSM.16.M88.4 R48, [R46+UR44+0x400] ;  /* 0x0004002c2e30083b */ /* 0x0007280008000200 */
[----:B------:R3:W1:Y:S04]  /*8840*/  @P0 LDSM.16.M88.4 R56, [R0+0x400] ;  /* 0x000400000038083b */ /* 0x0006680000000200 */
[----:B------:R3:W1:Y:S04]  /*8850*/  @P0 LDSM.16.M88.4 R64, [R5+0x400] ;  /* 0x000400000540083b */ /* 0x0006680000000200 */
[----:B------:R3:W1:Y:S02]  /*8860*/  @P0 LDSM.16.M88.4 R72, [R2+0x400] ;  /* 0x000400000248083b */ /* 0x0006640000000200 */
.L_x_125:
[----:B------:R-:W-:Y:S05]  /*8870*/  BSYNC B1 ;  /* 0x0000000000017941 */ /* 0x000fea0003800000 */
.L_x_124:
        /* <DEDUP_REMOVED lines=11> */
[----:B---3--:R-:W3:Y:S01]  /*8930*/  LDC.64 R2, c[0x4][R3] ;  /* 0x0100000003027b82 */ /* 0x008ee20000000a00 */
[----:B------:R-:W2:Y:S01]  /*8940*/  LDCU.64 UR4, c[0x4][0x10] ;  /* 0x01000200ff0477ac */ /* 0x000ea20008000a00 */
[----:B-1----:R-:W-:Y:S01]  /*8950*/  MOV R5, UR9 ;  /* 0x0000000900057c02 */ /* 0x002fe20008000f00 */
[----:B------:R-:W-:Y:S01]  /*8960*/  IMAD.U32 R4, RZ, RZ, UR8 ;  /* 0x00000008ff047e24 */ /* 0x000fe2000f8e00ff */
[----:B-----5:R-:W-:Y:S01]  /*8970*/  MOV R7, UR7 ;  /* 0x0000000700077c02 */ /* 0x020fe20008000f00 */
[----:B------:R-:W-:Y:S01]  /*8980*/  IMAD.U32 R6, RZ, RZ, UR6 ;  /* 0x00000006ff067e24 */ /* 0x000fe2000f8e00ff */
[----:B--2---:R-:W-:Y:S01]  /*8990*/  MOV R11, UR5 ;  /* 0x00000005000b7c02 */ /* 0x004fe20008000f00 */
[----:B------:R-:W-:Y:S02]  /*89a0*/  IMAD.U32 R10, RZ, RZ, UR4 ;  /* 0x00000004ff0a7e24 */ /* 0x000fe4000f8e00ff */
[----:B------:R-:W-:Y:S07]  /*89b0*/  LEPC R20, `(.L_x_129) ;  /* 0x000000001014794e */ /* 0x000fee0000000000 */
[----:B---34-:R-:W-:Y:S05]  /*89c0*/  CALL.ABS.NOINC R2 ;  /* 0x0000000002007343 */ /* 0x018fea0003c00000 */
.L_x_129:
[----:B------:R-:W-:Y:S01]  /*89d0*/  ISETP.NE.AND P0, PT, R94, RZ, PT ;  /* 0x000000ff5e00720c */ /* 0x000fe20003f05270 */
[----:B------:R-:W-:Y:S05]  /*89e0*/  WARPSYNC.ALL ;  /* 0x0000000000007948 */ /* 0x000fea0003800000 */
[----:B------:R-:W-:Y:S01]  /*89f0*/  R2UR UR4, R39 ;  /* 0x00000000270472ca */ /* 0x000fe200000e0000 */
[--C-:B----4-:R-:W-:Y:S01]  /*8a00*/  HADD2.F32 R40, -RZ, R48.reuse.H0_H0 ;  /* 0x20000030ff287230 */ /* 0x110fe20000004100 */
[----:B------:R-:W1:Y:S01]  /*8a10*/  S2UR UR6, SR_CgaCtaId ;  /* 0x00000000000679c3 */ /* 0x000e620000008800 */
[----:B------:R-:W-:Y:S01]  /*8a20*/  HADD2.F32 R42, -RZ, R48.H1_H1 ;  /* 0x30000030ff2a7230 */ /* 0x000fe20000004100 */
[----:B------:R-:W-:Y:S01]  /*8a30*/  R2UR UR5, R98 ;  /* 0x00000000620572ca */ /* 0x000fe200000e0000 */
[--C-:B------:R-:W-:Y:S01]  /*8a40*/  HADD2.F32 R43, -RZ, R49.reuse.H0_H0 ;  /* 0x20000031ff2b7230 */ /* 0x100fe20000004100 */
[----:B------:R-:W-:Y:S01]  /*8a50*/  BSSY.RECONVERGENT B0, `(.L_x_130) ;  /* 0x0000089000007945 */ /* 0x000fe20003800200 */
[----:B------:R-:W-:Y:S02]  /*8a60*/  HADD2.F32 R44, -RZ, R49.H1_H1 ;  /* 0x30000031ff2c7230 */ /* 0x000fe40000004100 */
[--C-:B------:R-:W-:Y:S02]  /*8a70*/  HADD2.F32 R45, -RZ, R50.reuse.H0_H0 ;  /* 0x20000032ff2d7230 */ /* 0x100fe40000004100 */
[----:B---3--:R-:W-:Y:S02]  /*8a80*/  HADD2.F32 R46, -RZ, R50.H1_H1 ;  /* 0x30000032ff2e7230 */ /* 0x008fe40000004100 */
[----:B------:R-:W3:Y:S01]  /*8a90*/  LDTM.16dp256bit.x8 R4, tmem[UR4+0xc0] ;  /* 0x0000c004000479ee */ /* 0x000ee200081a0000 */
[----:B------:R-:W-:Y:S01]  /*8aa0*/  NOP ;  /* 0x0000000000007918 */ /* 0x000fe20000000000 */
[--C-:B------:R-:W-:Y:S02]  /*8ab0*/  HADD2.F32 R47, -RZ, R51.reuse.H0_H0 ;  /* 0x20000033ff2f7230 */ /* 0x100fe40000004100 */
[----:B------:R-:W-:Y:S01]  /*8ac0*/  UIADD3 UR4, UPT, UPT, UR5, 0xd0, URZ ;  /* 0x000000d005047890 */ /* 0x000fe2000fffe0ff */
[----:B------:R-:W-:Y:S02]  /*8ad0*/  HADD2.F32 R49, -RZ, R51.H1_H1 ;  /* 0x30000033ff317230 */ /* 0x000fe40000004100 */
[--C-:B------:R-:W-:Y:S02]  /*8ae0*/  HADD2.F32 R48, -RZ, R56.reuse.H0_H0 ;  /* 0x20000038ff307230 */ /* 0x100fe40000004100 */
[----:B------:R-:W-:Y:S02]  /*8af0*/  HADD2.F32 R51, -RZ, R56.H1_H1 ;  /* 0x30000038ff337230 */ /* 0x000fe40000004100 */
[--C-:B------:R-:W-:Y:S02]  /*8b00*/  HADD2.F32 R50, -RZ, R57.reuse.H0_H0 ;  /* 0x20000039ff327230 */ /* 0x100fe40000004100 */
[----:B--2---:R-:W-:Y:S02]  /*8b10*/  HADD2.F32 R52, -RZ, R57.H1_H1 ;  /* 0x30000039ff347230 */ /* 0x004fe40000004100 */
[--C-:B------:R-:W-:Y:S02]  /*8b20*/  HADD2.F32 R53, -RZ, R58.reuse.H0_H0 ;  /* 0x2000003aff357230 */ /* 0x100fe40000004100 */
[----:B------:R-:W-:Y:S02]  /*8b30*/  HADD2.F32 R54, -RZ, R58.H1_H1 ;  /* 0x3000003aff367230 */ /* 0x000fe40000004100 */
[--C-:B------:R-:W-:Y:S02]  /*8b40*/  HADD2.F32 R55, -RZ, R59.reuse.H0_H0 ;  /* 0x2000003bff377230 */ /* 0x100fe40000004100 */
[----:B------:R-:W-:Y:S02]  /*8b50*/  HADD2.F32 R56, -RZ, R59.H1_H1 ;  /* 0x3000003bff387230 */ /* 0x000fe40000004100 */
[--C-:B------:R-:W-:Y:S01]  /*8b60*/  HADD2.F32 R57, -RZ, R64.reuse.H0_H0 ;  /* 0x20000040ff397230 */ /* 0x100fe20000004100 */
[----:B-1----:R-:W-:Y:S01]  /*8b70*/  UPRMT UR4, UR6, 0x654, UR4 ;  /* 0x0000065406047896 */ /* 0x002fe20008000004 */
[C---:B---3--:R-:W-:Y:S01]  /*8b80*/  FMUL R4, R38.reuse, R4 ;  /* 0x0000000426047220 */ /* 0x048fe20000400000 */
[C---:B------:R-:W-:Y:S01]  /*8b90*/  FMUL R5, R38.reuse, R5 ;  /* 0x0000000526057220 */ /* 0x040fe20000400000 */
[C---:B------:R-:W-:Y:S01]  /*8ba0*/  FMUL R6, R38.reuse, R6 ;  /* 0x0000000626067220 */ /* 0x040fe20000400000 */
[C---:B------:R-:W-:Y:S01]  /*8bb0*/  FMUL R7, R38.reuse, R7 ;  /* 0x0000000726077220 */ /* 0x040fe20000400000 */
[C---:B------:R-:W-:Y:S01]  /*8bc0*/  FFMA R4, R41.reuse, R40, R4 ;  /* 0x0000002829047223 */ /* 0x040fe20000000004 */
[C---:B------:R-:W-:Y:S01]  /*8bd0*/  FFMA R5, R41.reuse, R42, R5 ;  /* 0x0000002a29057223 */ /* 0x040fe20000000005 */
[C---:B------:R-:W-:Y:S01]  /*8be0*/  FFMA R6, R41.reuse, R43, R6 ;  /* 0x0000002b29067223 */ /* 0x040fe20000000006 */
[----:B------:R-:W-:Y:S01]  /*8bf0*/  FFMA R7, R41, R44, R7 ;  /* 0x0000002c29077223 */ /* 0x000fe20000000007 */
[----:B------:R-:W-:Y:S01]  /*8c00*/  SYNCS.ARRIVE.TRANS64.RED.A1T0 RZ, [UR4], RZ ;  /* 0x000000ffffff79a7 */ /* 0x000fe20008100404 */
[C---:B------:R-:W-:Y:S01]  /*8c10*/  FMUL R8, R38.reuse, R8 ;  /* 0x0000000826087220 */ /* 0x040fe20000400000 */
[----:B------:R-:W-:Y:S01]  /*8c20*/  F2FP.F16.F32.PACK_AB R104, R5, R4 ;  /* 0x000000040568723e */ /* 0x000fe200000000ff */
[C---:B------:R-:W-:Y:S01]  /*8c30*/  FMUL R9, R38.reuse, R9 ;  /* 0x0000000926097220 */ /* 0x040fe20000400000 */
[----:B------:R-:W-:Y:S01]  /*8c40*/  F2FP.F16.F32.PACK_AB R105, R7, R6 ;  /* 0x000000060769723e */ /* 0x000fe200000000ff */
[C---:B------:R-:W-:Y:S01]  /*8c50*/  FFMA R8, R41.reuse, R45, R8 ;  /* 0x0000002d29087223 */ /* 0x040fe20000000008 */
[C---:B------:R-:W-:Y:S01]  /*8c60*/  FMUL R0, R38.reuse, R10 ;  /* 0x0000000a26007220 */ /* 0x040fe20000400000 */
[C---:B------:R-:W-:Y:S01]  /*8c70*/  FFMA R9, R41.reuse, R46, R9 ;  /* 0x0000002e29097223 */ /* 0x040fe20000000009 */
[C---:B------:R-:W-:Y:S01]  /*8c80*/  FMUL R2, R38.reuse, R11 ;  /* 0x0000000b26027220 */ /* 0x040fe20000400000 */
[C---:B------:R-:W-:Y:S01]  /*8c90*/  FMUL R3, R38.reuse, R12 ;  /* 0x0000000c26037220 */ /* 0x040fe20000400000 */
[----:B------:R-:W-:Y:S01]  /*8ca0*/  FFMA R0, R41, R47, R0 ;  /* 0x0000002f29007223 */ /* 0x000fe20000000000 */
[C---:B------:R-:W-:Y:S01]  /*8cb0*/  FMUL R10, R38.reuse, R13 ;  /* 0x0000000d260a7220 */ /* 0x040fe20000400000 */
[----:B------:R-:W-:Y:S01]  /*8cc0*/  F2FP.F16.F32.PACK_AB R106, R9, R8 ;  /* 0x00000008096a723e */ /* 0x000fe200000000ff */
[C---:B------:R-:W-:Y:S01]  /*8cd0*/  FFMA R2, R41.reuse, R49, R2 ;  /* 0x0000003129027223 */ /* 0x040fe20000000002 */
[C---:B------:R-:W-:Y:S01]  /*8ce0*/  FFMA R3, R41.reuse, R48, R3 ;  /* 0x0000003029037223 */ /* 0x040fe20000000003 */
[C---:B------:R-:W-:Y:S01]  /*8cf0*/  FFMA R10, R41.reuse, R51, R10 ;  /* 0x00000033290a7223 */ /* 0x040fe2000000000a */
[C---:B------:R-:W-:Y:S01]  /*8d00*/  FMUL R11, R38.reuse, R14 ;  /* 0x0000000e260b7220 */ /* 0x040fe20000400000 */
[----:B------:R-:W-:Y:S01]  /*8d10*/  FMUL R15, R38, R15 ;  /* 0x0000000f260f7220 */ /* 0x000fe20000400000 */
[----:B------:R-:W-:Y:S01]  /*8d20*/  F2FP.F16.F32.PACK_AB R107, R2, R0 ;  /* 0x00000000026b723e */ /* 0x000fe200000000ff */
[----:B------:R-:W-:Y:S01]  /*8d30*/  FMUL R12, R38, R16 ;  /* 0x00000010260c7220 */ /* 0x000fe20000400000 */
[----:B------:R-:W-:Y:S01]  /*8d40*/  F2FP.F16.F32.PACK_AB R108, R10, R3 ;  /* 0x000000030a6c723e */ /* 0x000fe200000000ff */
[C---:B------:R-:W-:Y:S01]  /*8d50*/  FFMA R11, R41.reuse, R50, R11 ;  /* 0x00000032290b7223 */ /* 0x040fe2000000000b */
[C---:B------:R-:W-:Y:S01]  /*8d60*/  FFMA R15, R41.reuse, R52, R15 ;  /* 0x00000034290f7223 */ /* 0x040fe2000000000f */
[----:B------:R1:W-:Y:S01]  /*8d70*/  STSM.16.M88.4 [R97+0x6400], R104 ;  /* 0x0064006861007844 */ /* 0x0003e20000000200 */
[----:B------:R-:W-:Y:S01]  /*8d80*/  FFMA R12, R41, R53, R12 ;  /* 0x00000035290c7223 */ /* 0x000fe2000000000c */
[C---:B------:R-:W-:Y:S01]  /*8d90*/  FMUL R13, R38.reuse, R17 ;  /* 0x00000011260d7220 */ /* 0x040fe20000400000 */
[C---:B------:R-:W-:Y:S01]  /*8da0*/  FMUL R14, R38.reuse, R18 ;  /* 0x00000012260e7220 */ /* 0x040fe20000400000 */
[----:B------:R-:W-:Y:S01]  /*8db0*/  F2FP.F16.F32.PACK_AB R109, R15, R11 ;  /* 0x0000000b0f6d723e */ /* 0x000fe200000000ff */
[C---:B------:R-:W-:Y:S01]  /*8dc0*/  FMUL R19, R38.reuse, R19 ;  /* 0x0000001326137220 */ /* 0x040fe20000400000 */
[C---:B------:R-:W-:Y:S01]  /*8dd0*/  FFMA R13, R41.reuse, R54, R13 ;  /* 0x00000036290d7223 */ /* 0x040fe2000000000d */
[C---:B------:R-:W-:Y:S01]  /*8de0*/  FFMA R14, R41.reuse, R55, R14 ;  /* 0x00000037290e7223 */ /* 0x040fe2000000000e */
[----:B------:R-:W-:Y:S02]  /*8df0*/  HADD2.F32 R58, -RZ, R64.H1_H1 ;  /* 0x30000040ff3a7230 */ /* 0x000fe40000004100 */
[----:B------:R-:W-:Y:S01]  /*8e00*/  FFMA R19, R41, R56, R19 ;  /* 0x0000003829137223 */ /* 0x000fe20000000013 */
[C---:B------:R-:W-:Y:S01]  /*8e10*/  FMUL R16, R38.reuse, R20 ;  /* 0x0000001426107220 */ /* 0x040fe20000400000 */
[----:B------:R-:W-:Y:S01]  /*8e20*/  F2FP.F16.F32.PACK_AB R110, R13, R12 ;  /* 0x0000000c0d6e723e */ /* 0x000fe200000000ff */
[--C-:B------:R-:W-:Y:S02]  /*8e30*/  HADD2.F32 R59, -RZ, R65.reuse.H0_H0 ;  /* 0x20000041ff3b7230 */ /* 0x100fe40000004100 */
[C---:B------:R-:W-:Y:S01]  /*8e40*/  FMUL R17, R38.reuse, R21 ;  /* 0x0000001526117220 */ /* 0x040fe20000400000 */
[----:B------:R-:W-:Y:S01]  /*8e50*/  F2FP.F16.F32.PACK_AB R111, R19, R14 ;  /* 0x0000000e136f723e */ /* 0x000fe200000000ff */
[C---:B------:R-:W-:Y:S01]  /*8e60*/  FFMA R16, R41.reuse, R57, R16 ;  /* 0x0000003929107223 */ /* 0x040fe20000000010 */
[----:B------:R-:W-:Y:S02]  /*8e70*/  HADD2.F32 R60, -RZ, R65.H1_H1 ;  /* 0x30000041ff3c7230 */ /* 0x000fe40000004100 */
[----:B------:R-:W-:Y:S01]  /*8e80*/  FFMA R17, R41, R58, R17 ;  /* 0x0000003a29117223 */ /* 0x000fe20000000011 */
[C---:B------:R-:W-:Y:S01]  /*8e90*/  FMUL R18, R38.reuse, R22 ;  /* 0x0000001626127220 */ /* 0x040fe20000400000 */
[----:B------:R1:W-:Y:S01]  /*8ea0*/  STSM.16.M88.4 [R96+0x6400], R108 ;  /* 0x0064006c60007844 */ /* 0x0003e20000000200 */
[--C-:B------:R-:W-:Y:S02]  /*8eb0*/  HADD2.F32 R61, -RZ, R66.reuse.H0_H0 ;  /* 0x20000042ff3d7230 */ /* 0x100fe40000004100 */
[C---:B------:R-:W-:Y:S01]  /*8ec0*/  FMUL R23, R38.reuse, R23 ;  /* 0x0000001726177220 */ /* 0x040fe20000400000 */
[----:B------:R-:W-:Y:S01]  /*8ed0*/  F2FP.F16.F32.PACK_AB R112, R17, R16 ;  /* 0x000000101170723e */ /* 0x000fe200000000ff */
[C---:B------:R-:W-:Y:S01]  /*8ee0*/  FFMA R18, R41.reuse, R59, R18 ;  /* 0x0000003b29127223 */ /* 0x040fe20000000012 */
[----:B------:R-:W-:Y:S02]  /*8ef0*/  HADD2.F32 R62, -RZ, R66.H1_H1 ;  /* 0x30000042ff3e7230 */ /* 0x000fe40000004100 */
[----:B------:R-:W-:Y:S01]  /*8f00*/  FFMA R23, R41, R60, R23 ;  /* 0x0000003c29177223 */ /* 0x000fe20000000017 */
[C---:B------:R-:W-:Y:S01]  /*8f10*/  FMUL R20, R38.reuse, R24 ;  /* 0x0000001826147220 */ /* 0x040fe20000400000 */
[--C-:B------:R-:W-:Y:S02]  /*8f20*/  HADD2.F32 R63, -RZ, R67.reuse.H0_H0 ;  /* 0x20000043ff3f7230 */ /* 0x100fe40000004100 */
[C---:B------:R-:W-:Y:S01]  /*8f30*/  FMUL R21, R38.reuse, R25 ;  /* 0x0000001926157220 */ /* 0x040fe20000400000 */
[----:B------:R-:W-:Y:S01]  /*8f40*/  HADD2.F32 R64, -RZ, R67.H1_H1 ;  /* 0x30000043ff407230 */ /* 0x000fe20000004100 */
[----:B------:R-:W-:Y:S01]  /*8f50*/  F2FP.F16.F32.PACK_AB R113, R23, R18 ;  /* 0x000000121771723e */ /* 0x000fe200000000ff */
[C---:B------:R-:W-:Y:S01]  /*8f60*/  FFMA R20, R41.reuse, R61, R20 ;  /* 0x0000003d29147223 */ /* 0x040fe20000000014 */
        /* <DEDUP_REMOVED lines=8> */
[C---:B------:R-:W-:Y:S01]  /*8ff0*/  FFMA R22, R41.reuse, R63, R22 ;  /* 0x0000003f29167223 */ /* 0x040fe20000000016 */
[----:B------:R-:W-:Y:S02]  /*9000*/  HADD2.F32 R68, -RZ, R73.H1_H1 ;  /* 0x30000049ff447230 */ /* 0x000fe40000004100 */
[C---:B------:R-:W-:Y:S01]  /*9010*/  FMUL R26, R38.reuse, R30 ;  /* 0x0000001e261a7220 */ /* 0x040fe20000400000 */
[C---:B------:R-:W-:Y:S01]  /*9020*/  FFMA R27, R41.reuse, R64, R27 ;  /* 0x00000040291b7223 */ /* 0x040fe2000000001b */
        /* <DEDUP_REMOVED lines=34> */
[----:B------:R-:W-:Y:S02]  /*9250*/  UIADD3 UR9, UPT, UPT, UR49, 0xc0, URZ ;  /* 0x000000c031097890 */ /* 0x000fe4000fffe0ff */
[----:B------:R-:W-:Y:S01]  /*9260*/  UIADD3 UR8, UPT, UPT, UR44, 0x6400, URZ ;  /* 0x000064002c087890 */ /* 0x000fe2000fffe0ff */
[----:B------:R-:W-:Y:S01]  /*9270*/  UMOV UR10, UR50 ;  /* 0x00000032000a7c82 */ /* 0x000fe20008000000 */
[----:B------:R-:W-:Y:S01]  /*9280*/  UMOV UR11, UR36 ;  /* 0x00000024000b7c82 */ /* 0x000fe20008000000 */
[----:B--2---:R-:W-:Y:S04]  /*9290*/  UIADD3 UR4, UP0, UPT, UR6, 0x680, URZ ;  /* 0x0000068006047890 */ /* 0x004fe8000ff1e0ff */
[----:B------:R-:W-:Y:S09]  /*92a0*/  UIADD3.X UR5, UPT, UPT, URZ, UR7, URZ, UP0, !UPT ;  /* 0x00000007ff057290 */ /* 0x000ff200087fe4ff */
[----:B------:R2:W-:Y:S01]  /*92b0*/  UTMASTG.3D [UR8], [UR4] ;  /* 0x00000008040073b5 */ /* 0x0005e20008010000 */
[----:B------:R0:W-:Y:S01]  /*92c0*/  UTMACMDFLUSH ;  /* 0x00000000000079b7 */ /* 0x0001e20000000000 */
[----:B--2---:R-:W-:Y:S04]  /*92d0*/  DEPBAR.LE SB0, 0x1 ;  /* 0x000080400000791a */ /* 0x004fe80000000000 */
.L_x_131:
[----:B------:R-:W-:Y:S05]  /*92e0*/  BSYNC.RECONVERGENT B0 ;  /* 0x0000000000007941 */ /* 0x000fea0003800200 */
.L_x_130:
[----:B------:R-:W-:Y:S01]  /*92f0*/  BAR.SYNC.DEFER_BLOCKING 0x1, 0x80 ;  /* 0x0042000000007b1d */ /* 0x000fe20000010000 */
[----:B------:R-:W-:Y:S01]  /*9300*/  UISETP.NE.AND UP0, UPT, UR47, -0x4, UPT ;  /* 0xfffffffc2f00788c */ /* 0x000fe2000bf05270 */
[----:B------:R-:W-:Y:S08]  /*9310*/  IADD3 R0, PT, PT, R36, 0x1, RZ ;  /* 0x0000000124007810 */ /* 0x000ff00007ffe0ff */
[----:B------:R-:W-:Y:S05]  /*9320*/  BRA.U !UP0, `(.L_x_132) ;  /* 0x0000000108247547 */ /* 0x000fea000b800000 */
[----:B------:R-:W-:Y:S01]  /*9330*/  ISETP.NE.AND P0, PT, R95, RZ, PT ;  /* 0x000000ff5f00720c */ /* 0x000fe20003f05270 */
[----:B------:R-:W-:Y:S01]  /*9340*/  IMAD.U32 R2, RZ, RZ, UR46 ;  /* 0x0000002eff027e24 */ /* 0x000fe2000f8e00ff */
[----:B------:R-:W-:Y:S04]  /*9350*/  UIADD3 UR4, UPT, UPT, UR46, 0x1, URZ ;  /* 0x000000012e047890 */ /* 0x000fe8000fffe0ff */
[----:B------:R-:W-:Y:S04]  /*9360*/  UISETP.NE.AND UP0, UPT, UR4, 0x4, UPT ;  /* 0x000000040400788c */ /* 0x000fe8000bf05270 */
[----:B------:R-:W-:Y:S03]  /*9370*/  USEL UR46, UR4, URZ, UP0 ;  /* 0x000000ff042e7287 */ /* 0x000fe60008000000 */
[----:B------:R-:W-:Y:S05]  /*9380*/  @P0 LEA R2, R2, UR44, 0x3 ;  /* 0x0000002c02020c11 */ /* 0x000fea000f8e18ff */
[----:B------:R-:W-:Y:S05]  /*9390*/  @P0 VIADD R2, R2, 0x60 ;  /* 0x0000006002020836 */ /* 0x000fea0000000000 */
[----:B------:R-:W-:Y:S04]  /*93a0*/  @P0 PRMT R2, R101, 0x654, R2 ;  /* 0x0000065465020816 */ /* 0x000fe80000000002 */
[----:B------:R2:W-:Y:S03]  /*93b0*/  @P0 SYNCS.ARRIVE.TRANS64.RED.A1T0 RZ, [R2+URZ], RZ ;  /* 0x000000ff02ff09a7 */ /* 0x0005e600081004ff */
.L_x_132:
[----:B------:R-:W-:Y:S01]  /*93c0*/  R2UR UR5, R83 ;  /* 0x00000000530572ca */ /* 0x000fe200000e0000 */
[----:B------:R-:W-:Y:S01]  /*93d0*/  UISETP.NE.AND UP0, UPT, UR61, URZ, UPT ;  /* 0x000000ff3d00728c */ /* 0x000fe2000bf05270 */
[----:B------:R-:W-:Y:S01]  /*93e0*/  R2UR UR4, R84 ;  /* 0x00000000540472ca */ /* 0x000fe200000e0000 */
[----:B------:R-:W-:Y:S01]  /*93f0*/  UIADD3 UR47, UPT, UPT, UR47, 0x4, URZ ;  /* 0x000000042f2f7890 */ /* 0x000fe2000fffe0ff */
[----:B------:R-:W-:Y:S01]  /*9400*/  ISETP.NE.AND P0, PT, R88, 0x2, PT ;  /* 0x000000025800780c */ /* 0x000fe20003f05270 */
[----:B------:R-:W-:Y:S01]  /*9410*/  UMOV UR36, UR60 ;  /* 0x0000003c00247c82 */ /* 0x000fe20008000000 */
[----:B------:R-:W-:Y:S02]  /*9420*/  ISETP.NE.AND P1, PT, R0, 0x4, PT ;  /* 0x000000040000780c */ /* 0x000fe40003f25270 */
[----:B--2---:R-:W-:Y:S02]  /*9430*/  SEL R2, RZ, 0x1, P0 ;  /* 0x00000001ff027807 */ /* 0x004fe40000000000 */
[----:B------:R-:W-:Y:S02]  /*9440*/  SEL R3, RZ, 0x1, P1 ;  /* 0x00000001ff037807 */ /* 0x000fe40000800000 */
[----:B------:R-:W-:Y:S01]  /*9450*/  LOP3.LUT R89, R89, R2, RZ, 0x3c, !PT ;  /* 0x0000000259597212 */ /* 0x000fe200078e3cff */
[----:B------:R-:W-:Y:S01]  /*9460*/  UIADD3 UR20, UPT, UPT, UR37, UR5, URZ ;  /* 0x0000000525147290 */ /* 0x000fe2000fffe0ff */
[----:B------:R-:W-:Y:S01]  /*9470*/  LOP3.LUT R90, R90, R3, RZ, 0x3c, !PT ;  /* 0x000000035a5a7212 */ /* 0x000fe200078e3cff */
[----:B------:R-:W-:Y:S01]  /*9480*/  UIADD3 UR16, UPT, UPT, UR38, UR4, URZ ;  /* 0x0000000426107290 */ /* 0x000fe2000fffe0ff */
[----:B------:R-:W-:Y:S02]  /*9490*/  SEL R88, R88, RZ, P0 ;  /* 0x000000ff58587207 */ /* 0x000fe40000000000 */
[----:B------:R-:W-:Y:S01]  /*94a0*/  SEL R36, R0, RZ, P1 ;  /* 0x000000ff00247207 */ /* 0x000fe20000800000 */
[----:B------:R-:W-:Y:S08]  /*94b0*/  BRA.U UP0, `(.L_x_133) ;  /* 0xffffffbd009c7547 */ /* 0x000ff0000b83ffff */
[----:B------:R-:W-:-:S13]  /*94c0*/  R2UR UR4, R85 ;  /* 0x00000000550472ca */ /* 0x000fda00000e0000 */
[----:B------:R-:W-:-:S09]  /*94d0*/  UISETP.NE.AND UP0, UPT, UR4, URZ, UPT ;  /* 0x000000ff0400728c */ /* 0x000fd2000bf05270 */
[----:B------:R-:W-:Y:S05]  /*94e0*/  BRA.U !UP0, `(.L_x_134) ;  /* 0x0000000108487547 */ /* 0x000fea000b800000 */
[----:B------:R-:W2:Y:S02]  /*94f0*/  LDCU.64 UR4, c[0x0][0x890] ;  /* 0x00011200ff0477ac */ /* 0x000ea40008000a00 */
[----:B--2---:R-:W-:-:S04]  /*9500*/  UISETP.NE.U32.AND UP0, UPT, UR4, URZ, UPT ;  /* 0x000000ff0400728c */ /* 0x004fc8000bf05070 */
[----:B------:R-:W-:-:S09]  /*9510*/  UISETP.NE.AND.EX UP0, UPT, UR5, URZ, UPT, UP0 ;  /* 0x000000ff0500728c */ /* 0x000fd2000bf05300 */
[----:B------:R-:W-:Y:S05]  /*9520*/  BRA.U UP0, `(.L_x_135) ;  /* 0x00000001000c7547 */ /* 0x000fea000b800000 */
[----:B------:R-:W-:-:S13]  /*9530*/  FSETP.NEU.AND P0, PT, R41, RZ, PT ;  /* 0x000000ff2900720b */ /* 0x000fda0003f0d000 */
[----:B------:R-:W-:Y:S05]  /*9540*/  @!P0 EXIT ;  /* 0x000000000000894d */ /* 0x000fea0003800000 */
[----:B------:R-:W-:Y:S05]  /*9550*/  BRA `(.L_x_134) ;  /* 0x00000000002c7947 */ /* 0x000fea0003800000 */
.L_x_135:
[----:B------:R-:W-:Y:S01]  /*9560*/  ISETP.NE.AND P0, PT, R87, RZ, PT ;  /* 0x000000ff5700720c */ /* 0x000fe20003f05270 */
[----:B------:R-:W-:-:S12]  /*9570*/  BSSY.RECONVERGENT B0, `(.L_x_134) ;  /* 0x0000009000007945 */ /* 0x000fd80003800200 */
[----:B------:R-:W-:Y:S05]  /*9580*/  @P0 BRA `(.L_x_136) ;  /* 0x0000000000140947 */ /* 0x000fea0003800000 */
[----:B------:R-:W2:Y:S02]  /*9590*/  LDCU.64 UR4, c[0x0][0x888] ;  /* 0x00011100ff0477ac */ /* 0x000ea40008000a00 */
[----:B--2---:R-:W-:-:S04]  /*95a0*/  ISETP.NE.U32.AND P0, PT, RZ, UR4, PT ;  /* 0x00000004ff007c0c */ /* 0x004fc8000bf05070 */
[----:B------:R-:W-:-:S13]  /*95b0*/  ISETP.NE.AND.EX P0, PT, RZ, UR5, PT, P0 ;  /* 0x00000005ff007c0c */ /* 0x000fda000bf05300 */
[----:B------:R-:W-:Y:S05]  /*95c0*/  @!P0 EXIT ;  /* 0x000000000000894d */ /* 0x000fea0003800000 */
[----:B------:R-:W-:Y:S05]  /*95d0*/  BRA `(.L_x_137) ;  /* 0x0000000000087947 */ /* 0x000fea0003800000 */
.L_x_136:
[----:B------:R-:W-:-:S13]  /*95e0*/  FSETP.NEU.AND P0, PT, R41, RZ, PT ;  /* 0x000000ff2900720b */ /* 0x000fda0003f0d000 */
[----:B------:R-:W-:Y:S05]  /*95f0*/  @!P0 EXIT ;  /* 0x000000000000894d */ /* 0x000fea0003800000 */
.L_x_137:
[----:B------:R-:W-:Y:S05]  /*9600*/  BSYNC.RECONVERGENT B0 ;  /* 0x0000000000007941 */ /* 0x000fea0003800200 */
.L_x_134:
[----:B------:R-:W2:Y:S01]  /*9610*/  S2UR UR5, SR_CgaCtaId ;  /* 0x00000000000579c3 */ /* 0x000ea20000008800 */
[----:B------:R-:W-:Y:S01]  /*9620*/  ULEA UR4, UR46, UR44, 0x3 ;  /* 0x0000002c2e047291 */ /* 0x000fe2000f8e18ff */
[----:B------:R-:W-:-:S04]  /*9630*/  DEPBAR.LE SB0, 0x0 ;  /* 0x000080000000791a */ /* 0x000fc80000000000 */
[----:B------:R-:W-:-:S04]  /*9640*/  UIADD3 UR4, UPT, UPT, UR4, 0x60, URZ ;  /* 0x0000006004047890 */ /* 0x000fc8000fffe0ff */
[----:B--2---:R-:W-:-:S09]  /*9650*/  UPRMT UR4, UR5, 0x654, UR4 ;  /* 0x0000065405047896 */ /* 0x004fd20008000004 */
[----:B------:R-:W-:Y:S01]  /*9660*/  SYNCS.ARRIVE.TRANS64.RED.A1T0 RZ, [UR4], RZ ;  /* 0x000000ffffff79a7 */ /* 0x000fe20008100404 */
[----:B------:R-:W-:Y:S05]  /*9670*/  EXIT ;  /* 0x000000000000794d */ /* 0x000fea0003800000 */
.L_x_24:
[----:B--2---:R2:W3:Y:S02]  /*9680*/  SYNCS.PHASECHK.TRANS64.TRYWAIT P0, [R0+URZ+0x100], R3 ;  /* 0x00010003000075a7 */ /* 0x0044e400080011ff */
[----:B---3--:R-:W-:Y:S05]  /*9690*/  @!P0 NANOSLEEP.SYNCS 0x989680 ;  /* 0x009896800000895d */ /* 0x008fea0003900000 */
[----:B------:R-:W3:Y:S02]  /*96a0*/  @!P0 SYNCS.PHASECHK.TRANS64 P0, [R0+URZ+0x100], R3 ;  /* 0x00010003000085a7 */ /* 0x000ee400080010ff */
[----:B---3--:R-:W-:Y:S05]  /*96b0*/  @!P0 BRA `(.L_x_24) ;  /* 0xfffffffc00f08947 */ /* 0x008fea000383ffff */
[----:B------:R-:W-:Y:S05]  /*96c0*/  BRA `(.L_x_138) ;  /* 0xffffff8000a87947 */ /* 0x000fea000383ffff */
.L_x_27:
[----:B--2---:R-:W-:-:S07]  /*96d0*/  MOV R0, UR33 ;  /* 0x0000002100007c02 */ /* 0x004fce0008000f00 */
.L_x_139:
[----:B--2---:R2:W3:Y:S02]  /*96e0*/  SYNCS.PHASECHK.TRANS64.TRYWAIT P0, [R0+URZ+0x20], R3 ;  /* 0x00002003000075a7 */ /* 0x0044e400080011ff */
[----:B---3--:R-:W-:Y:S05]  /*96f0*/  @!P0 NANOSLEEP.SYNCS 0x989680 ;  /* 0x009896800000895d */ /* 0x008fea0003900000 */
[----:B------:R-:W3:Y:S02]  /*9700*/  @!P0 SYNCS.PHASECHK.TRANS64 P0, [R0+URZ+0x20], R3 ;  /* 0x00002003000085a7 */ /* 0x000ee400080010ff */
[----:B---3--:R-:W-:Y:S05]  /*9710*/  @!P0 BRA `(.L_x_139) ;  /* 0xfffffffc00f08947 */ /* 0x008fea000383ffff */
[----:B------:R-:W-:Y:S05]  /*9720*/  BRA `(.L_x_26) ;  /* 0xffffff8000e87947 */ /* 0x000fea000383ffff */
.L_x_34:
[----:B-1----:R-:W-:-:S07]  /*9730*/  MOV R0, UR17 ;  /* 0x0000001100007c02 */ /* 0x002fce0008000f00 */
.L_x_140:
[----:B-1----:R1:W2:Y:S02]  /*9740*/  SYNCS.PHASECHK.TRANS64.TRYWAIT P0, [R0+URZ+0x20], R3 ;  /* 0x00002003000075a7 */ /* 0x0022a400080011ff */
[----:B--2---:R-:W-:Y:S05]  /*9750*/  @!P0 NANOSLEEP.SYNCS 0x989680 ;  /* 0x009896800000895d */ /* 0x004fea0003900000 */
[----:B------:R-:W2:Y:S02]  /*9760*/  @!P0 SYNCS.PHASECHK.TRANS64 P0, [R0+URZ+0x20], R3 ;  /* 0x00002003000085a7 */ /* 0x000ea400080010ff */
[----:B--2---:R-:W-:Y:S05]  /*9770*/  @!P0 BRA `(.L_x_140) ;  /* 0xfffffffc00f08947 */ /* 0x004fea000383ffff */
[----:B------:R-:W-:Y:S05]  /*9780*/  BRA `(.L_x_33) ;  /* 0xffffff8400a87947 */ /* 0x000fea000383ffff */
.L_x_39:
[----:B-1----:R1:W2:Y:S02]  /*9790*/  SYNCS.PHASECHK.TRANS64.TRYWAIT P0, [R3+URZ+0x90], R0 ;  /* 0x00009000030075a7 */ /* 0x0022a400080011ff */
[----:B--2---:R-:W-:Y:S05]  /*97a0*/  @!P0 NANOSLEEP.SYNCS 0x989680 ;  /* 0x009896800000895d */ /* 0x004fea0003900000 */
[----:B------:R-:W2:Y:S02]  /*97b0*/  @!P0 SYNCS.PHASECHK.TRANS64 P0, [R3+URZ+0x90], R0 ;  /* 0x00009000030085a7 */ /* 0x000ea400080010ff */
[----:B--2---:R-:W-:Y:S05]  /*97c0*/  @!P0 BRA `(.L_x_39) ;  /* 0xfffffffc00f08947 */ /* 0x004fea000383ffff */
[----:B------:R-:W-:Y:S05]  /*97d0*/  BRA `(.L_x_141) ;  /* 0xffffff8800487947 */ /* 0x000fea000383ffff */
.L_x_43:
[----:B-1----:R-:W-:-:S07]  /*97e0*/  MOV R0, UR4 ;  /* 0x0000000400007c02 */ /* 0x002fce0008000f00 */
.L_x_142:
[----:B-1----:R1:W2:Y:S02]  /*97f0*/  SYNCS.PHASECHK.TRANS64.TRYWAIT P0, [R0+URZ], R3 ;  /* 0x00000003000075a7 */ /* 0x0022a400080011ff */
[----:B--2---:R-:W-:Y:S05]  /*9800*/  @!P0 NANOSLEEP.SYNCS 0x989680 ;  /* 0x009896800000895d */ /* 0x004fea0003900000 */
[----:B------:R-:W2:Y:S02]  /*9810*/  @!P0 SYNCS.PHASECHK.TRANS64 P0, [R0+URZ], R3 ;  /* 0x00000003000085a7 */ /* 0x000ea400080010ff */
[----:B--2---:R-:W-:Y:S05]  /*9820*/  @!P0 BRA `(.L_x_142) ;  /* 0xfffffffc00f08947 */ /* 0x004fea000383ffff */
[----:B------:R-:W-:Y:S05]  /*9830*/  BRA `(.L_x_143) ;  /* 0xffffff8c00f47947 */ /* 0x000fea000383ffff */
.L_x_44:
[----:B------:R-:W-:-:S07]  /*9840*/  MOV R0, UR5 ;  /* 0x0000000500007c02 */ /* 0x000fce0008000f00 */
.L_x_144:
[----:B-1----:R1:W2:Y:S02]  /*9850*/  SYNCS.PHASECHK.TRANS64.TRYWAIT P0, [R0+URZ], R3 ;  /* 0x00000003000075a7 */ /* 0x0022a400080011ff */
[----:B--2---:R-:W-:Y:S05]  /*9860*/  @!P0 NANOSLEEP.SYNCS 0x989680 ;  /* 0x009896800000895d */ /* 0x004fea0003900000 */
[----:B------:R-:W2:Y:S02]  /*9870*/  @!P0 SYNCS.PHASECHK.TRANS64 P0, [R0+URZ], R3 ;  /* 0x00000003000085a7 */ /* 0x000ea400080010ff */
[----:B--2---:R-:W-:Y:S05]  /*9880*/  @!P0 BRA `(.L_x_144) ;  /* 0xfffffffc00f08947 */ /* 0x004fea000383ffff */
[----:B------:R-:W-:Y:S05]  /*9890*/  BRA `(.L_x_145) ;  /* 0xffffff9000007947 */ /* 0x000fea000383ffff */
.L_x_45:
[----:B------:R-:W-:-:S07]  /*98a0*/  MOV R0, UR5 ;  /* 0x0000000500007c02 */ /* 0x000fce0008000f00 */
.L_x_146:
[----:B-1----:R1:W2:Y:S02]  /*98b0*/  SYNCS.PHASECHK.TRANS64.TRYWAIT P0, [R0+URZ], R3 ;  /* 0x00000003000075a7 */ /* 0x0022a400080011ff */
[----:B--2---:R-:W-:Y:S05]  /*98c0*/  @!P0 NANOSLEEP.SYNCS 0x989680 ;  /* 0x009896800000895d */ /* 0x004fea0003900000 */
[----:B------:R-:W2:Y:S02]  /*98d0*/  @!P0 SYNCS.PHASECHK.TRANS64 P0, [R0+URZ], R3 ;  /* 0x00000003000085a7 */ /* 0x000ea400080010ff */
[----:B--2---:R-:W-:Y:S05]  /*98e0*/  @!P0 BRA `(.L_x_146) ;  /* 0xfffffffc00f08947 */ /* 0x004fea000383ffff */
[----:B------:R-:W-:Y:S05]  /*98f0*/  BRA `(.L_x_147) ;  /* 0xffffff90000c7947 */ /* 0x000fea000383ffff */
.L_x_48:
[----:B-1----:R1:W2:Y:S02]  /*9900*/  SYNCS.PHASECHK.TRANS64.TRYWAIT P0, [R2+URZ+0xf0], R5 ;  /* 0x0000f005020075a7 */ /* 0x0022a400080011ff */
[----:B--2---:R-:W-:Y:S05]  /*9910*/  @!P0 NANOSLEEP.SYNCS 0x989680 ;  /* 0x009896800000895d */ /* 0x004fea0003900000 */
[----:B------:R-:W2:Y:S02]  /*9920*/  @!P0 SYNCS.PHASECHK.TRANS64 P0, [R2+URZ+0xf0], R5 ;  /* 0x0000f005020085a7 */ /* 0x000ea400080010ff */
[----:B--2---:R-:W-:Y:S05]  /*9930*/  @!P0 BRA `(.L_x_48) ;  /* 0xfffffffc00f08947 */ /* 0x004fea000383ffff */
[----:B------:R-:W-:Y:S05]  /*9940*/  BRA `(.L_x_148) ;  /* 0xffffff9000707947 */ /* 0x000fea000383ffff */
.L_x_49:
[----:B------:R-:W-:-:S07]  /*9950*/  MOV R2, UR4 ;  /* 0x0000000400027c02 */ /* 0x000fce0008000f00 */
.L_x_149:
[----:B-1----:R1:W2:Y:S02]  /*9960*/  SYNCS.PHASECHK.TRANS64.TRYWAIT P0, [R2+URZ+0xa0], R5 ;  /* 0x0000a005020075a7 */ /* 0x0022a400080011ff */
[----:B--2---:R-:W-:Y:S05]  /*9970*/  @!P0 NANOSLEEP.SYNCS 0x989680 ;  /* 0x009896800000895d */ /* 0x004fea0003900000 */
[----:B------:R-:W2:Y:S02]  /*9980*/  @!P0 SYNCS.PHASECHK.TRANS64 P0, [R2+URZ+0xa0], R5 ;  /* 0x0000a005020085a7 */ /* 0x000ea400080010ff */
[----:B--2---:R-:W-:Y:S05]  /*9990*/  @!P0 BRA `(.L_x_149) ;  /* 0xfffffffc00f08947 */ /* 0x004fea000383ffff */
[----:B------:R-:W-:Y:S05]  /*99a0*/  BRA `(.L_x_150) ;  /* 0xffffff9000807947 */ /* 0x000fea000383ffff */
.L_x_50:
[----:B-1----:R1:W2:Y:S02]  /*99b0*/  SYNCS.PHASECHK.TRANS64.TRYWAIT P1, [R2+URZ+0x90], R5 ;  /* 0x00009005020075a7 */ /* 0x0022a400080211ff */
[----:B--2---:R-:W-:Y:S05]  /*99c0*/  @!P1 NANOSLEEP.SYNCS 0x989680 ;  /* 0x009896800000995d */ /* 0x004fea0003900000 */
[----:B------:R-:W2:Y:S02]  /*99d0*/  @!P1 SYNCS.PHASECHK.TRANS64 P1, [R2+URZ+0x90], R5 ;  /* 0x00009005020095a7 */ /* 0x000ea400080210ff */
[----:B--2---:R-:W-:Y:S05]  /*99e0*/  @!P1 BRA `(.L_x_50) ;  /* 0xfffffffc00f09947 */ /* 0x004fea000383ffff */
[----:B------:R-:W-:Y:S05]  /*99f0*/  BRA `(.L_x_151) ;  /* 0xffffff9000b07947 */ /* 0x000fea000383ffff */
.L_x_53:
[----:B------:R-:W-:-:S07]  /*9a00*/  MOV R0, UR4 ;  /* 0x0000000400007c02 */ /* 0x000fce0008000f00 */
.L_x_152:
[----:B-1----:R1:W2:Y:S02]  /*9a10*/  SYNCS.PHASECHK.TRANS64.TRYWAIT P0, [R0+URZ+0xa0], R3 ;  /* 0x0000a003000075a7 */ /* 0x0022a400080011ff */
[----:B--2---:R-:W-:Y:S05]  /*9a20*/  @!P0 NANOSLEEP.SYNCS 0x989680 ;  /* 0x009896800000895d */ /* 0x004fea0003900000 */
[----:B------:R-:W2:Y:S02]  /*9a30*/  @!P0 SYNCS.PHASECHK.TRANS64 P0, [R0+URZ+0xa0], R3 ;  /* 0x0000a003000085a7 */ /* 0x000ea400080010ff */
[----:B--2---:R-:W-:Y:S05]  /*9a40*/  @!P0 BRA `(.L_x_152) ;  /* 0xfffffffc00f08947 */ /* 0x004fea000383ffff */
[----:B------:R-:W-:Y:S05]  /*9a50*/  BRA `(.L_x_52) ;  /* 0xffffff9400047947 */ /* 0x000fea000383ffff */
.L_x_60:
[----:B-1----:R1:W2:Y:S02]  /*9a60*/  SYNCS.PHASECHK.TRANS64.TRYWAIT P1, [R0+URZ+0x90], R5 ;  /* 0x00009005000075a7 */ /* 0x0022a400080211ff */
[----:B--2---:R-:W-:Y:S05]  /*9a70*/  @!P1 NANOSLEEP.SYNCS 0x989680 ;  /* 0x009896800000995d */ /* 0x004fea0003900000 */
[----:B------:R-:W2:Y:S02]  /*9a80*/  @!P1 SYNCS.PHASECHK.TRANS64 P1, [R0+URZ+0x90], R5 ;  /* 0x00009005000095a7 */ /* 0x000ea400080210ff */
[----:B--2---:R-:W-:Y:S05]  /*9a90*/  @!P1 BRA `(.L_x_60) ;  /* 0xfffffffc00f09947 */ /* 0x004fea000383ffff */
[----:B------:R-:W-:Y:S05]  /*9aa0*/  BRA `(.L_x_153) ;  /* 0xffffff98007c7947 */ /* 0x000fea000383ffff */
.L_x_61:
[----:B------:R-:W-:-:S07]  /*9ab0*/  MOV R3, UR31 ;  /* 0x0000001f00037c02 */ /* 0x000fce0008000f00 */
.L_x_154:
[----:B-1----:R1:W2:Y:S02]  /*9ac0*/  SYNCS.PHASECHK.TRANS64.TRYWAIT P0, [R3+URZ+0xd0], R0 ;  /* 0x0000d000030075a7 */ /* 0x0022a400080011ff */
[----:B--2---:R-:W-:Y:S05]  /*9ad0*/  @!P0 NANOSLEEP.SYNCS 0x989680 ;  /* 0x009896800000895d */ /* 0x004fea0003900000 */
[----:B------:R-:W2:Y:S02]  /*9ae0*/  @!P0 SYNCS.PHASECHK.TRANS64 P0, [R3+URZ+0xd0], R0 ;  /* 0x0000d000030085a7 */ /* 0x000ea400080010ff */
[----:B--2---:R-:W-:Y:S05]  /*9af0*/  @!P0 BRA `(.L_x_154) ;  /* 0xfffffffc00f08947 */ /* 0x004fea000383ffff */
[----:B------:R-:W-:Y:S05]  /*9b00*/  BRA `(.L_x_155) ;  /* 0xffffff9800cc7947 */ /* 0x000fea000383ffff */
.L_x_64:
[----:B------:R-:W-:Y:S07]  /*9b10*/  MOV R0, UR5 ;  /* 0x0000000500007c02 */ /* 0x000fee0008000f00 */
.L_x_156:
[----:B-1----:R1:W2:Y:S02]  /*9b20*/  SYNCS.PHASECHK.TRANS64.TRYWAIT P0, [R0+URZ], R3 ;  /* 0x00000003000075a7 */ /* 0x0022a400080011ff */
[----:B--2---:R-:W-:Y:S05]  /*9b30*/  @!P0 NANOSLEEP.SYNCS 0x989680 ;  /* 0x009896800000895d */ /* 0x004fea0003900000 */
[----:B------:R-:W2:Y:S02]  /*9b40*/  @!P0 SYNCS.PHASECHK.TRANS64 P0, [R0+URZ], R3 ;  /* 0x00000003000085a7 */ /* 0x000ea400080010ff */
[----:B--2---:R-:W-:Y:S05]  /*9b50*/  @!P0 BRA `(.L_x_156) ;  /* 0xfffffffc00f08947 */ /* 0x004fea000383ffff */
[----:B------:R-:W-:Y:S05]  /*9b60*/  BRA `(.L_x_63) ;  /* 0xffffff9800e87947 */ /* 0x000fea000383ffff */
.L_x_67:
[----:B------:R-:W-:-:S07]  /*9b70*/  MOV R0, UR4 ;  /* 0x0000000400007c02 */ /* 0x000fce0008000f00 */
.L_x_157:
[----:B--2---:R2:W4:Y:S02]  /*9b80*/  SYNCS.PHASECHK.TRANS64.TRYWAIT P0, [R0+URZ], R3 ;  /* 0x00000003000075a7 */ /* 0x00452400080011ff */
[----:B----4-:R-:W-:Y:S05]  /*9b90*/  @!P0 NANOSLEEP.SYNCS 0x989680 ;  /* 0x009896800000895d */ /* 0x010fea0003900000 */
[----:B------:R-:W4:Y:S02]  /*9ba0*/  @!P0 SYNCS.PHASECHK.TRANS64 P0, [R0+URZ], R3 ;  /* 0x00000003000085a7 */ /* 0x000f2400080010ff */
[----:B----4-:R-:W-:Y:S05]  /*9bb0*/  @!P0 BRA `(.L_x_157) ;  /* 0xfffffffc00f08947 */ /* 0x010fea000383ffff */
[----:B------:R-:W-:Y:S05]  /*9bc0*/  BRA `(.L_x_158) ;  /* 0xffffff9c00c47947 */ /* 0x000fea000383ffff */
.L_x_68:
[----:B------:R-:W-:-:S07]  /*9bd0*/  MOV R0, UR5 ;  /* 0x0000000500007c02 */ /* 0x000fce0008000f00 */
.L_x_159:
[----:B-1----:R1:W2:Y:S02]  /*9be0*/  SYNCS.PHASECHK.TRANS64.TRYWAIT P0, [R0+URZ], R3 ;  /* 0x00000003000075a7 */ /* 0x0022a400080011ff */
[----:B--2---:R-:W-:Y:S05]  /*9bf0*/  @!P0 NANOSLEEP.SYNCS 0x989680 ;  /* 0x009896800000895d */ /* 0x004fea0003900000 */
[----:B------:R-:W2:Y:S02]  /*9c00*/  @!P0 SYNCS.PHASECHK.TRANS64 P0, [R0+URZ], R3 ;  /* 0x00000003000085a7 */ /* 0x000ea400080010ff */
[----:B--2---:R-:W-:Y:S05]  /*9c10*/  @!P0 BRA `(.L_x_159) ;  /* 0xfffffffc00f08947 */ /* 0x004fea000383ffff */
[----:B------:R-:W-:Y:S05]  /*9c20*/  BRA `(.L_x_160) ;  /* 0xffffff9c00d07947 */ /* 0x000fea000383ffff */
.L_x_69:
[----:B------:R-:W-:-:S07]  /*9c30*/  MOV R0, UR5 ;  /* 0x0000000500007c02 */ /* 0x000fce0008000f00 */
.L_x_161:
[----:B-1----:R1:W2:Y:S02]  /*9c40*/  SYNCS.PHASECHK.TRANS64.TRYWAIT P0, [R0+URZ], R3 ;  /* 0x00000003000075a7 */ /* 0x0022a400080011ff */
[----:B--2---:R-:W-:Y:S05]  /*9c50*/  @!P0 NANOSLEEP.SYNCS 0x989680 ;  /* 0x009896800000895d */ /* 0x004fea0003900000 */
[----:B------:R-:W2:Y:S02]  /*9c60*/  @!P0 SYNCS.PHASECHK.TRANS64 P0, [R0+URZ], R3 ;  /* 0x00000003000085a7 */ /* 0x000ea400080010ff */
[----:B--2---:R-:W-:Y:S05]  /*9c70*/  @!P0 BRA `(.L_x_161) ;  /* 0xfffffffc00f08947 */ /* 0x004fea000383ffff */
[----:B------:R-:W-:Y:S05]  /*9c80*/  BRA `(.L_x_162) ;  /* 0xffffff9c00dc7947 */ /* 0x000fea000383ffff */
.L_x_70:
[----:B------:R-:W-:-:S07]  /*9c90*/  MOV R0, UR4 ;  /* 0x0000000400007c02 */ /* 0x000fce0008000f00 */
.L_x_163:
[----:B-1----:R1:W2:Y:S02]  /*9ca0*/  SYNCS.PHASECHK.TRANS64.TRYWAIT P0, [R0+URZ], R3 ;  /* 0x00000003000075a7 */ /* 0x0022a400080011ff */
[----:B--2---:R-:W-:Y:S05]  /*9cb0*/  @!P0 NANOSLEEP.SYNCS 0x989680 ;  /* 0x009896800000895d */ /* 0x004fea0003900000 */
[----:B------:R-:W2:Y:S02]  /*9cc0*/  @!P0 SYNCS.PHASECHK.TRANS64 P0, [R0+URZ], R3 ;  /* 0x00000003000085a7 */ /* 0x000ea400080010ff */
[----:B--2---:R-:W-:Y:S05]  /*9cd0*/  @!P0 BRA `(.L_x_163) ;  /* 0xfffffffc00f08947 */ /* 0x004fea000383ffff */
[----:B------:R-:W-:Y:S05]  /*9ce0*/  BRA `(.L_x_164) ;  /* 0xffffff9c00e87947 */ /* 0x000fea000383ffff */
.L_x_75:
[----:B--2---:R2:W3:Y:S02]  /*9cf0*/  SYNCS.PHASECHK.TRANS64.TRYWAIT P0, [R12+URZ+0x90], R9 ;  /* 0x000090090c0075a7 */ /* 0x0044e400080011ff */
[----:B---3--:R-:W-:Y:S05]  /*9d00*/  @!P0 NANOSLEEP.SYNCS 0x989680 ;  /* 0x009896800000895d */ /* 0x008fea0003900000 */
[----:B------:R-:W3:Y:S02]  /*9d10*/  @!P0 SYNCS.PHASECHK.TRANS64 P0, [R12+URZ+0x90], R9 ;  /* 0x000090090c0085a7 */ /* 0x000ee400080010ff */
[----:B---3--:R-:W-:Y:S05]  /*9d20*/  @!P0 BRA `(.L_x_75) ;  /* 0xfffffffc00f08947 */ /* 0x008fea000383ffff */
[----:B------:R-:W-:Y:S05]  /*9d30*/  BRA `(.L_x_165) ;  /* 0xffffffa400187947 */ /* 0x000fea000383ffff */
.L_x_78:
[----:B------:R-:W-:Y:S07]  /*9d40*/  MOV R0, UR21 ;  /* 0x0000001500007c02 */ /* 0x000fee0008000f00 */
.L_x_166:
[----:B--2---:R2:W3:Y:S02]  /*9d50*/  SYNCS.PHASECHK.TRANS64.TRYWAIT P2, [R0+URZ+0x88], R11 ;  /* 0x0000880b000075a7 */ /* 0x0044e400080411ff */
[----:B---3--:R-:W-:Y:S05]  /*9d60*/  @!P2 NANOSLEEP.SYNCS 0x989680 ;  /* 0x009896800000a95d */ /* 0x008fea0003900000 */
[----:B------:R-:W3:Y:S02]  /*9d70*/  @!P2 SYNCS.PHASECHK.TRANS64 P2, [R0+URZ+0x88], R11 ;  /* 0x0000880b0000a5a7 */ /* 0x000ee400080410ff */
[----:B---3--:R-:W-:Y:S05]  /*9d80*/  @!P2 BRA `(.L_x_166) ;  /* 0xfffffffc00f0a947 */ /* 0x008fea000383ffff */
[----:B------:R-:W-:Y:S05]  /*9d90*/  BRA `(.L_x_77) ;  /* 0xffffffa800807947 */ /* 0x000fea000383ffff */
.L_x_81:
[----:B--2---:R-:W-:Y:S07]  /*9da0*/  MOV R0, UR21 ;  /* 0x0000001500007c02 */ /* 0x004fee0008000f00 */
.L_x_167:
[----:B--2---:R2:W3:Y:S02]  /*9db0*/  SYNCS.PHASECHK.TRANS64.TRYWAIT P0, [R0+URZ+0x60], R9 ;  /* 0x00006009000075a7 */ /* 0x0044e400080011ff */
[----:B---3--:R-:W-:Y:S05]  /*9dc0*/  @!P0 NANOSLEEP.SYNCS 0x989680 ;  /* 0x009896800000895d */ /* 0x008fea0003900000 */
[----:B------:R-:W3:Y:S02]  /*9dd0*/  @!P0 SYNCS.PHASECHK.TRANS64 P0, [R0+URZ+0x60], R9 ;  /* 0x00006009000085a7 */ /* 0x000ee400080010ff */
[----:B---3--:R-:W-:Y:S05]  /*9de0*/  @!P0 BRA `(.L_x_167) ;  /* 0xfffffffc00f08947 */ /* 0x008fea000383ffff */
[----:B------:R-:W-:Y:S05]  /*9df0*/  BRA `(.L_x_168) ;  /* 0xffffffa800dc7947 */ /* 0x000fea000383ffff */
.L_x_82:
[----:B------:R-:W-:Y:S07]  /*9e00*/  MOV R0, UR21 ;  /* 0x0000001500007c02 */ /* 0x000fee0008000f00 */
.L_x_169:
[----:B--2---:R2:W3:Y:S02]  /*9e10*/  SYNCS.PHASECHK.TRANS64.TRYWAIT P0, [R0+URZ+0x68], R9 ;  /* 0x00006809000075a7 */ /* 0x0044e400080011ff */
[----:B---3--:R-:W-:Y:S05]  /*9e20*/  @!P0 NANOSLEEP.SYNCS 0x989680 ;  /* 0x009896800000895d */ /* 0x008fea0003900000 */
[----:B------:R-:W3:Y:S02]  /*9e30*/  @!P0 SYNCS.PHASECHK.TRANS64 P0, [R0+URZ+0x68], R9 ;  /* 0x00006809000085a7 */ /* 0x000ee400080010ff */
[----:B---3--:R-:W-:Y:S05]  /*9e40*/  @!P0 BRA `(.L_x_169) ;  /* 0xfffffffc00f08947 */ /* 0x008fea000383ffff */
[----:B------:R-:W-:Y:S05]  /*9e50*/  BRA `(.L_x_170) ;  /* 0xffffffac00147947 */ /* 0x000fea000383ffff */
.L_x_83:
[----:B------:R-:W-:Y:S07]  /*9e60*/  MOV R0, UR21 ;  /* 0x0000001500007c02 */ /* 0x000fee0008000f00 */
.L_x_171:
[----:B--2---:R2:W3:Y:S02]  /*9e70*/  SYNCS.PHASECHK.TRANS64.TRYWAIT P0, [R0+URZ+0x70], R9 ;  /* 0x00007009000075a7 */ /* 0x0044e400080011ff */
[----:B---3--:R-:W-:Y:S05]  /*9e80*/  @!P0 NANOSLEEP.SYNCS 0x989680 ;  /* 0x009896800000895d */ /* 0x008fea0003900000 */
[----:B------:R-:W3:Y:S02]  /*9e90*/  @!P0 SYNCS.PHASECHK.TRANS64 P0, [R0+URZ+0x70], R9 ;  /* 0x00007009000085a7 */ /* 0x000ee400080010ff */
[----:B---3--:R-:W-:Y:S05]  /*9ea0*/  @!P0 BRA `(.L_x_171) ;  /* 0xfffffffc00f08947 */ /* 0x008fea000383ffff */
[----:B------:R-:W-:Y:S05]  /*9eb0*/  BRA `(.L_x_172) ;  /* 0xffffffac00587947 */ /* 0x000fea000383ffff */
.L_x_84:
[----:B------:R-:W-:Y:S07]  /*9ec0*/  MOV R0, UR21 ;  /* 0x0000001500007c02 */ /* 0x000fee0008000f00 */
.L_x_173:
[----:B--2---:R2:W3:Y:S02]  /*9ed0*/  SYNCS.PHASECHK.TRANS64.TRYWAIT P0, [R0+URZ+0x78], R9 ;  /* 0x00007809000075a7 */ /* 0x0044e400080011ff */
[----:B---3--:R-:W-:Y:S05]  /*9ee0*/  @!P0 NANOSLEEP.SYNCS 0x989680 ;  /* 0x009896800000895d */ /* 0x008fea0003900000 */
[----:B------:R-:W3:Y:S02]  /*9ef0*/  @!P0 SYNCS.PHASECHK.TRANS64 P0, [R0+URZ+0x78], R9 ;  /* 0x00007809000085a7 */ /* 0x000ee400080010ff */
[----:B---3--:R-:W-:Y:S05]  /*9f00*/  @!P0 BRA `(.L_x_173) ;  /* 0xfffffffc00f08947 */ /* 0x008fea000383ffff */
[----:B------:R-:W-:Y:S05]  /*9f10*/  BRA `(.L_x_174) ;  /* 0xffffffac00987947 */ /* 0x000fea000383ffff */
.L_x_86:
[----:B------:R-:W-:-:S07]  /*9f20*/  MOV R0, UR21 ;  /* 0x0000001500007c02 */ /* 0x000fce0008000f00 */
.L_x_175:
[----:B---3--:R3:W4:Y:S02]  /*9f30*/  SYNCS.PHASECHK.TRANS64.TRYWAIT P0, [R0+URZ+0x60], R3 ;  /* 0x00006003000075a7 */ /* 0x00872400080011ff */
[----:B----4-:R-:W-:Y:S05]  /*9f40*/  @!P0 NANOSLEEP.SYNCS 0x989680 ;  /* 0x009896800000895d */ /* 0x010fea0003900000 */
[----:B------:R-:W4:Y:S02]  /*9f50*/  @!P0 SYNCS.PHASECHK.TRANS64 P0, [R0+URZ+0x60], R3 ;  /* 0x00006003000085a7 */ /* 0x000f2400080010ff */
[----:B----4-:R-:W-:Y:S05]  /*9f60*/  @!P0 BRA `(.L_x_175) ;  /* 0xfffffffc00f08947 */ /* 0x010fea000383ffff */
[----:B------:R-:W-:Y:S05]  /*9f70*/  BRA `(.L_x_176) ;  /* 0xffffffb000107947 */ /* 0x000fea000383ffff */
.L_x_87:
[----:B---3--:R-:W-:-:S07]  /*9f80*/  MOV R0, UR21 ;  /* 0x0000001500007c02 */ /* 0x008fce0008000f00 */
.L_x_177:
[----:B---3--:R3:W4:Y:S02]  /*9f90*/  SYNCS.PHASECHK.TRANS64.TRYWAIT P0, [R0+URZ+0x68], R3 ;  /* 0x00006803000075a7 */ /* 0x00872400080011ff */
[----:B----4-:R-:W-:Y:S05]  /*9fa0*/  @!P0 NANOSLEEP.SYNCS 0x989680 ;  /* 0x009896800000895d */ /* 0x010fea0003900000 */
[----:B------:R-:W4:Y:S02]  /*9fb0*/  @!P0 SYNCS.PHASECHK.TRANS64 P0, [R0+URZ+0x68], R3 ;  /* 0x00006803000085a7 */ /* 0x000f2400080010ff */
[----:B----4-:R-:W-:Y:S05]  /*9fc0*/  @!P0 BRA `(.L_x_177) ;  /* 0xfffffffc00f08947 */ /* 0x010fea000383ffff */
[----:B------:R-:W-:Y:S05]  /*9fd0*/  BRA `(.L_x_178) ;  /* 0xffffffb000007947 */ /* 0x000fea000383ffff */
.L_x_88:
[----:B---3--:R-:W-:-:S07]  /*9fe0*/  MOV R0, UR21 ;  /* 0x0000001500007c02 */ /* 0x008fce0008000f00 */
.L_x_179:
[----:B---3--:R3:W4:Y:S02]  /*9ff0*/  SYNCS.PHASECHK.TRANS64.TRYWAIT P0, [R0+URZ+0x70], R3 ;  /* 0x00007003000075a7 */ /* 0x00872400080011ff */
[----:B----4-:R-:W-:Y:S05]  /*a000*/  @!P0 NANOSLEEP.SYNCS 0x989680 ;  /* 0x009896800000895d */ /* 0x010fea0003900000 */
[----:B------:R-:W4:Y:S02]  /*a010*/  @!P0 SYNCS.PHASECHK.TRANS64 P0, [R0+URZ+0x70], R3 ;  /* 0x00007003000085a7 */ /* 0x000f2400080010ff */
[----:B----4-:R-:W-:Y:S05]  /*a020*/  @!P0 BRA `(.L_x_179) ;  /* 0xfffffffc00f08947 */ /* 0x010fea000383ffff */
[----:B------:R-:W-:Y:S05]  /*a030*/  BRA `(.L_x_180) ;  /* 0xffffffac00f07947 */ /* 0x000fea000383ffff */
.L_x_90:
[----:B-1----:R1:W2:Y:S02]  /*a040*/  SYNCS.PHASECHK.TRANS64.TRYWAIT P0, [R3+URZ+0x90], R0 ;  /* 0x00009000030075a7 */ /* 0x0022a400080011ff */
[----:B--2---:R-:W-:Y:S05]  /*a050*/  @!P0 NANOSLEEP.SYNCS 0x989680 ;  /* 0x009896800000895d */ /* 0x004fea0003900000 */
[----:B------:R-:W2:Y:S02]  /*a060*/  @!P0 SYNCS.PHASECHK.TRANS64 P0, [R3+URZ+0x90], R0 ;  /* 0x00009000030085a7 */ /* 0x000ea400080010ff */
[----:B--2---:R-:W-:Y:S05]  /*a070*/  @!P0 BRA `(.L_x_90) ;  /* 0xfffffffc00f08947 */ /* 0x004fea000383ffff */
[----:B------:R-:W-:Y:S05]  /*a080*/  BRA `(.L_x_181) ;  /* 0xffffffb000bc7947 */ /* 0x000fea000383ffff */
.L_x_101:
[----:B-1----:R-:W-:Y:S04]  /*a090*/  MOV R0, UR44 ;  /* 0x0000002c00007c02 */ /* 0x002fe80008000f00 */
[----:B------:R1:W2:Y:S03]  /*a0a0*/  SYNCS.PHASECHK.TRANS64.TRYWAIT P1, [R0+URZ+0x40], R5 ;  /* 0x00004005000075a7 */ /* 0x0002a600080211ff */
[----:B--2---:R-:W-:Y:S05]  /*a0b0*/  @!P1 NANOSLEEP.SYNCS 0x989680 ;  /* 0x009896800000995d */ /* 0x004fea0003900000 */
[----:B------:R-:W2:Y:S02]  /*a0c0*/  @!P1 SYNCS.PHASECHK.TRANS64 P1, [R0+URZ+0x40], R5 ;  /* 0x00004005000095a7 */ /* 0x000ea400080210ff */
[----:B--2---:R-:W-:Y:S05]  /*a0d0*/  @!P1 BRA `(.L_x_101) ;  /* 0xfffffffc00ec9947 */ /* 0x004fea000383ffff */
[----:B------:R-:W-:Y:S05]  /*a0e0*/  BRA `(.L_x_100) ;  /* 0xffffffc000507947 */ /* 0x000fea000383ffff */
.L_x_103:
[----:B-1----:R1:W4:Y:S02]  /*a0f0*/  SYNCS.PHASECHK.TRANS64.TRYWAIT P0, [R98+URZ+0xb0], R3 ;  /* 0x0000b003620075a7 */ /* 0x00232400080011ff */
[----:B----4-:R-:W-:Y:S05]  /*a100*/  @!P0 NANOSLEEP.SYNCS 0x989680 ;  /* 0x009896800000895d */ /* 0x010fea0003900000 */
[----:B------:R-:W4:Y:S02]  /*a110*/  @!P0 SYNCS.PHASECHK.TRANS64 P0, [R98+URZ+0xb0], R3 ;  /* 0x0000b003620085a7 */ /* 0x000f2400080010ff */
[----:B----4-:R-:W-:Y:S05]  /*a120*/  @!P0 BRA `(.L_x_103) ;  /* 0xfffffffc00f08947 */ /* 0x010fea000383ffff */
[----:B------:R-:W-:Y:S05]  /*a130*/  BRA `(.L_x_102) ;  /* 0xffffffc0007c7947 */ /* 0x000fea000383ffff */
.L_x_112:
[----:B--2---:R2:W3:Y:S02]  /*a140*/  SYNCS.PHASECHK.TRANS64.TRYWAIT P0, [R3+URZ+0x40], R0 ;  /* 0x00004000030075a7 */ /* 0x0044e400080011ff */
[----:B---3--:R-:W-:Y:S05]  /*a150*/  @!P0 NANOSLEEP.SYNCS 0x989680 ;  /* 0x009896800000895d */ /* 0x008fea0003900000 */
[----:B------:R-:W3:Y:S02]  /*a160*/  @!P0 SYNCS.PHASECHK.TRANS64 P0, [R3+URZ+0x40], R0 ;  /* 0x00004000030085a7 */ /* 0x000ee400080010ff */
[----:B---3--:R-:W-:Y:S05]  /*a170*/  @!P0 BRA `(.L_x_112) ;  /* 0xfffffffc00f08947 */ /* 0x008fea000383ffff */
[----:B------:R-:W-:Y:S05]  /*a180*/  BRA `(.L_x_111) ;  /* 0xffffffcc00607947 */ /* 0x000fea000383ffff */
.L_x_120:
[----:B-1----:R1:W3:Y:S02]  /*a190*/  SYNCS.PHASECHK.TRANS64.TRYWAIT P0, [R63+URZ+0x40], R4 ;  /* 0x000040043f0075a7 */ /* 0x0022e400080011ff */
[----:B---3--:R-:W-:Y:S05]  /*a1a0*/  @!P0 NANOSLEEP.SYNCS 0x989680 ;  /* 0x009896800000895d */ /* 0x008fea0003900000 */
[----:B------:R-:W3:Y:S02]  /*a1b0*/  @!P0 SYNCS.PHASECHK.TRANS64 P0, [R63+URZ+0x40], R4 ;  /* 0x000040043f0085a7 */ /* 0x000ee400080010ff */
[----:B---3--:R-:W-:Y:S05]  /*a1c0*/  @!P0 BRA `(.L_x_120) ;  /* 0xfffffffc00f08947 */ /* 0x008fea000383ffff */
[----:B------:R-:W-:Y:S05]  /*a1d0*/  BRA `(.L_x_119) ;  /* 0xffffffd800687947 */ /* 0x000fea000383ffff */
.L_x_128:
[----:B-1----:R1:W3:Y:S02]  /*a1e0*/  SYNCS.PHASECHK.TRANS64.TRYWAIT P0, [R108+URZ+0x40], R3 ;  /* 0x000040036c0075a7 */ /* 0x0022e400080011ff */
[----:B---3--:R-:W-:Y:S05]  /*a1f0*/  @!P0 NANOSLEEP.SYNCS 0x989680 ;  /* 0x009896800000895d */ /* 0x008fea0003900000 */
[----:B------:R-:W3:Y:S02]  /*a200*/  @!P0 SYNCS.PHASECHK.TRANS64 P0, [R108+URZ+0x40], R3 ;  /* 0x000040036c0085a7 */ /* 0x000ee400080010ff */
[----:B---3--:R-:W-:Y:S05]  /*a210*/  @!P0 BRA `(.L_x_128) ;  /* 0xfffffffc00f08947 */ /* 0x008fea000383ffff */
[----:B------:R-:W-:Y:S05]  /*a220*/  BRA `(.L_x_127) ;  /* 0xffffffe4006c7947 */ /* 0x000fea000383ffff */
        .weak           $__internal_0_$__cuda_sm10x_tcgen05_guardrail_trap_col_being_dealloced_not_returned_by_alloc
        .type           $__internal_0_$__cuda_sm10x_tcgen05_guardrail_trap_col_being_dealloced_not_returned_by_alloc,@function
        .size           $__internal_0_$__cuda_sm10x_tcgen05_guardrail_trap_col_being_dealloced_not_returned_by_alloc,($__internal_1_$__cuda_sm10x_tcgen05_guardrail_trap_phase_invalid_during_alloc - $__internal_0_$__cuda_sm10x_tcgen05_guardrail_trap_col_being_dealloced_not_returned_by_alloc)
$__internal_0_$__cuda_sm10x_tcgen05_guardrail_trap_col_being_dealloced_not_returned_by_alloc:
[----:B------:R-:W-:Y:S05]  /*a230*/  BPT.TRAP 0x1 ;  /* 0x000000040000795c */ /* 0x000fea0000300000 */
[----:B------:R-:W-:-:S04]  /*a240*/  HFMA2 R3, -RZ, RZ, 0, 0 ;  /* 0x00000000ff037431 */ /* 0x000fc800000001ff */
[----:B------:R-:W-:Y:S05]  /*a250*/  RET.REL.NODEC R2 `(_ZN7cutlass13device_kernelINS_4gemm6kernel13GemmUniversalIN4cute5tupleIJiiiiEEENS1_10collective13CollectiveMmaINS1_35MainloopSm100TmaUmmaWarpSpecializedILi4ELi2ELi4ENS5_IJNS4_1CILi1EEENSA_ILi4EEESB_EEEEENS5_IJNSA_ILi64EEENSA_ILi256EEESF_EEENS_6half_tENS5_IJlSB_lEEESI_SJ_NS4_8TiledMMAINS4_8MMA_AtomIJNS4_20SM100_MMA_F16BF16_SSISI_SI_fLi64ELi256ELNS4_4UMMA5MajorE0ELSO_0ELNSN_7ScaleInE0ELSP_0EEEEEENS4_6LayoutINS5_IJSB_SB_SB_EEENS5_IJNSA_ILi0EEESU_SU_EEEEENS5_IJNS4_10UnderscoreESX_SX_EEEEENS4_23SM90_TMA_LOAD_MULTICASTENS4_14ComposedLayoutINS4_7SwizzleILi3ELi4ELi3EEENS4_18smem_ptr_flag_bitsILi16EEENSS_INS5_IJNSA_ILi8EEESF_EEENS5_IJSF_SB_EEEEEEEvNS4_8identityENS4_13SM90_TMA_LOADES1A_vS1B_EENS_8epilogue10collective18CollectiveEpilogueINS1E_23Sm100TmaWarpSpecializedILi4ELi2ELi32ELb1ELb0EEEJSH_NS5_IJNSS_ISF_SB_EES1J_EEESI_SJ_SI_SJ_NS1E_6fusion15FusionCallbacksIS1I_NS1L_17LinearCombinationISI_fSI_fLNS_15FloatRoundStyleE2EEESH_S1K_JEEENS4_5SM1004TMEM4LOAD26SM100_TMEM_LOAD_16dp256b8xES1C_S1A_NS4_17SM75_U32x4_LDSM_NENS4_14SM90_TMA_STOREES1A_NS4_17SM90_U32x4_STSM_NENS4_39AutoVectorizingCopyWithAssumedAlignmentILi128EEEEEEvvEEEEvNT_6ParamsE) ;  /* 0xffffff5c02687950 */ /* 0x000fea0003c3ffff */
        .weak           $__internal_1_$__cuda_sm10x_tcgen05_guardrail_trap_phase_invalid_during_alloc
        .type           $__internal_1_$__cuda_sm10x_tcgen05_guardrail_trap_phase_invalid_during_alloc,@function
        .size           $__internal_1_$__cuda_sm10x_tcgen05_guardrail_trap_phase_invalid_during_alloc,($__internal_2_$__cuda_sm10x_tcgen05_guardrail_trap_unallocated_columns_being_dealloced - $__internal_1_$__cuda_sm10x_tcgen05_guardrail_trap_phase_invalid_during_alloc)
$__internal_1_$__cuda_sm10x_tcgen05_guardrail_trap_phase_invalid_during_alloc:
[----:B------:R-:W-:Y:S05]  /*a260*/  BPT.TRAP 0x1 ;  /* 0x000000040000795c */ /* 0x000fea0000300000 */
[----:B------:R-:W-:-:S04]  /*a270*/  MOV R5, 0x0 ;  /* 0x0000000000057802 */ /* 0x000fc80000000f00 */
[----:B------:R-:W-:Y:S05]  /*a280*/  RET.REL.NODEC R4 `(_ZN7cutlass13device_kernelINS_4gemm6kernel13GemmUniversalIN4cute5tupleIJiiiiEEENS1_10collective13CollectiveMmaINS1_35MainloopSm100TmaUmmaWarpSpecializedILi4ELi2ELi4ENS5_IJNS4_1CILi1EEENSA_ILi4EEESB_EEEEENS5_IJNSA_ILi64EEENSA_ILi256EEESF_EEENS_6half_tENS5_IJlSB_lEEESI_SJ_NS4_8TiledMMAINS4_8MMA_AtomIJNS4_20SM100_MMA_F16BF16_SSISI_SI_fLi64ELi256ELNS4_4UMMA5MajorE0ELSO_0ELNSN_7ScaleInE0ELSP_0EEEEEENS4_6LayoutINS5_IJSB_SB_SB_EEENS5_IJNSA_ILi0EEESU_SU_EEEEENS5_IJNS4_10UnderscoreESX_SX_EEEEENS4_23SM90_TMA_LOAD_MULTICASTENS4_14ComposedLayoutINS4_7SwizzleILi3ELi4ELi3EEENS4_18smem_ptr_flag_bitsILi16EEENSS_INS5_IJNSA_ILi8EEESF_EEENS5_IJSF_SB_EEEEEEEvNS4_8identityENS4_13SM90_TMA_LOADES1A_vS1B_EENS_8epilogue10collective18CollectiveEpilogueINS1E_23Sm100TmaWarpSpecializedILi4ELi2ELi32ELb1ELb0EEEJSH_NS5_IJNSS_ISF_SB_EES1J_EEESI_SJ_SI_SJ_NS1E_6fusion15FusionCallbacksIS1I_NS1L_17LinearCombinationISI_fSI_fLNS_15FloatRoundStyleE2EEESH_S1K_JEEENS4_5SM1004TMEM4LOAD26SM100_TMEM_LOAD_16dp256b8xES1C_S1A_NS4_17SM75_U32x4_LDSM_NENS4_14SM90_TMA_STOREES1A_NS4_17SM90_U32x4_STSM_NENS4_39AutoVectorizingCopyWithAssumedAlignmentILi128EEEEEEvvEEEEvNT_6ParamsE) ;  /* 0xffffff5c045c7950 */ /* 0x000fea0003c3ffff */
        .weak           $__internal_2_$__cuda_sm10x_tcgen05_guardrail_trap_unallocated_columns_being_dealloced
        .type           $__internal_2_$__cuda_sm10x_tcgen05_guardrail_trap_unallocated_columns_being_dealloced,@function
        .size           $__internal_2_$__cuda_sm10x_tcgen05_guardrail_trap_unallocated_columns_being_dealloced,(.L_x_183 - $__internal_2_$__cuda_sm10x_tcgen05_guardrail_trap_unallocated_columns_being_dealloced)
$__internal_2_$__cuda_sm10x_tcgen05_guardrail_trap_unallocated_columns_being_dealloced:
[----:B------:R-:W-:Y:S05]  /*a290*/  BPT.TRAP 0x1 ;  /* 0x000000040000795c */ /* 0x000fea0000300000 */
[----:B------:R-:W-:-:S04]  /*a2a0*/  HFMA2 R3, -RZ, RZ, 0, 0 ;  /* 0x00000000ff037431 */ /* 0x000fc800000001ff */
[----:B------:R-:W-:Y:S05]  /*a2b0*/  RET.REL.NODEC R2 `(_ZN7cutlass13device_kernelINS_4gemm6kernel13GemmUniversalIN4cute5tupleIJiiiiEEENS1_10collective13CollectiveMmaINS1_35MainloopSm100TmaUmmaWarpSpecializedILi4ELi2ELi4ENS5_IJNS4_1CILi1EEENSA_ILi4EEESB_EEEEENS5_IJNSA_ILi64EEENSA_ILi256EEESF_EEENS_6half_tENS5_IJlSB_lEEESI_SJ_NS4_8TiledMMAINS4_8MMA_AtomIJNS4_20SM100_MMA_F16BF16_SSISI_SI_fLi64ELi256ELNS4_4UMMA5MajorE0ELSO_0ELNSN_7ScaleInE0ELSP_0EEEEEENS4_6LayoutINS5_IJSB_SB_SB_EEENS5_IJNSA_ILi0EEESU_SU_EEEEENS5_IJNS4_10UnderscoreESX_SX_EEEEENS4_23SM90_TMA_LOAD_MULTICASTENS4_14ComposedLayoutINS4_7SwizzleILi3ELi4ELi3EEENS4_18smem_ptr_flag_bitsILi16EEENSS_INS5_IJNSA_ILi8EEESF_EEENS5_IJSF_SB_EEEEEEEvNS4_8identityENS4_13SM90_TMA_LOADES1A_vS1B_EENS_8epilogue10collective18CollectiveEpilogueINS1E_23Sm100TmaWarpSpecializedILi4ELi2ELi32ELb1ELb0EEEJSH_NS5_IJNSS_ISF_SB_EES1J_EEESI_SJ_SI_SJ_NS1E_6fusion15FusionCallbacksIS1I_NS1L_17LinearCombinationISI_fSI_fLNS_15FloatRoundStyleE2EEESH_S1K_JEEENS4_5SM1004TMEM4LOAD26SM100_TMEM_LOAD_16dp256b8xES1C_S1A_NS4_17SM75_U32x4_LDSM_NENS4_14SM90_TMA_STOREES1A_NS4_17SM90_U32x4_STSM_NENS4_39AutoVectorizingCopyWithAssumedAlignmentILi128EEEEEEvvEEEEvNT_6ParamsE) ;  /* 0xffffff5c02507950 */ /* 0x000fea0003c3ffff */
.L_x_182:
[----:B------:R-:W-:-:S00]  /*a2c0*/  BRA `(.L_x_182) ;  /* 0xfffffffc00fc7947 */ /* 0x000fc0000383ffff */
[----:B------:R-:W-:-:S00]  /*a2d0*/  NOP ;  /* 0x0000000000007918 */ /* 0x000fc00000000000 */
        /* <DEDUP_REMOVED lines=10> */
.L_x_183:


//--------------------- .nv.global.init           --------------------------
	.section	.nv.global.init,"aw",@progbits
.nv.global.init:
	.type		$str$27,@object
	.size		$str$27,($str$28 - $str$27)
$str$27:
        /*0000*/ 	.byte	0x28, 0x61, 0x64, 0x64, 0x72, 0x65, 0x73, 0x73, 0x20, 0x26, 0x20, 0x6d, 0x61, 0x73, 0x6b, 0x29
        /*0010*/ 	.byte	0x20, 0x3d, 0x3d, 0x20, 0x30, 0x00
	.type		$str$28,@object
	.size		$str$28,($str$26 - $str$28)
$str$28:
        /*0016*/ 	.byte	0x2f, 0x74, 0x6d, 0x70, 0x2f, 0x63, 0x75, 0x74, 0x6c, 0x61, 0x73, 0x73, 0x5f, 0x73, 0x77, 0x65
        /*0026*/ 	.byte	0x65, 0x70, 0x5f, 0x73, 0x72, 0x63, 0x2f, 0x69, 0x6e, 0x63, 0x6c, 0x75, 0x64, 0x65, 0x2f, 0x63
        /*0036*/ 	.byte	0x75, 0x74, 0x65, 0x2f, 0x70, 0x6f, 0x69, 0x6e, 0x74, 0x65, 0x72, 0x5f, 0x66, 0x6c, 0x61, 0x67
        /*0046*/ 	.byte	0x67, 0x65, 0x64, 0x2e, 0x68, 0x70, 0x70, 0x00
	.type		$str$26,@object
	.size		$str$26,($str$25 - $str$26)
$str$26:
        /*004e*/ 	.byte	0x2f, 0x74, 0x6d, 0x70, 0x2f, 0x63, 0x75, 0x74, 0x6c, 0x61, 0x73, 0x73, 0x5f, 0x73, 0x77, 0x65
        /*005e*/ 	.byte	0x65, 0x70, 0x5f, 0x73, 0x72, 0x63, 0x2f, 0x69, 0x6e, 0x63, 0x6c, 0x75, 0x64, 0x65, 0x2f, 0x63
        /*006e*/ 	.byte	0x75, 0x74, 0x65, 0x2f, 0x61, 0x74, 0x6f, 0x6d, 0x2f, 0x63, 0x6f, 0x70, 0x79, 0x5f, 0x74, 0x72
        /*007e*/ 	.byte	0x61, 0x69, 0x74, 0x73, 0x5f, 0x73, 0x6d, 0x31, 0x30, 0x30, 0x2e, 0x68, 0x70, 0x70, 0x00
	.type		$str$25,@object
	.size		$str$25,(__unnamed_1 - $str$25)
$str$25:
        /*008d*/ 	.byte	0x28, 0x28, 0x75, 0x69, 0x6e, 0x74, 0x33, 0x32, 0x5f, 0x74, 0x28, 0x74, 0x68, 0x72, 0x65, 0x61
        /*009d*/ 	.byte	0x64, 0x49, 0x64, 0x78, 0x2e, 0x78, 0x29, 0x20, 0x2f, 0x20, 0x33, 0x32, 0x29, 0x20, 0x25, 0x20
        /*00ad*/ 	.byte	0x34, 0x29, 0x20, 0x3d, 0x3d, 0x20, 0x28, 0x28, 0x28, 0x74, 0x6d, 0x65, 0x6d, 0x5f, 0x61, 0x64
        /*00bd*/ 	.byte	0x64, 0x72, 0x20, 0x3e, 0x3e, 0x20, 0x31, 0x36, 0x29, 0x20, 0x2f, 0x20, 0x33, 0x32, 0x29, 0x20
        /*00cd*/ 	.byte	0x25, 0x20, 0x34, 0x29, 0x00
	.type		__unnamed_1,@object
	.size		__unnamed_1,(__unnamed_2 - __unnamed_1)
__unnamed_1:
        /*00d2*/ 	.byte	0x61, 0x75, 0x74, 0x6f, 0x20, 0x63, 0x75, 0x74, 0x65, 0x3a, 0x3a, 0x61, 0x73, 0x5f, 0x70, 0x6f
        /* <DEDUP_REMOVED lines=24> */
        /*0262*/ 	.byte	0x3e, 0x3e, 0x3e, 0x5d, 0x00
	.type		__unnamed_2,@object
	.size		__unnamed_2,(.L_2 - __unnamed_2)
__unnamed_2:
        /* <DEDUP_REMOVED lines=46> */
        /*0547*/ 	.byte	0x75, 0x74, 0x65, 0x3a, 0x3a, 0x43, 0x3c, 0x30, 0x3e, 0x3e, 0x3e, 0x3e, 0x5d, 0x00
.L_2:


//--------------------- .nv.shared._ZN7cutlass13device_kernelINS_4gemm6kernel13GemmUniversalIN4cute5tupleIJiiiiEEENS1_10collective13CollectiveMmaINS1_35MainloopSm100TmaUmmaWarpSpecializedILi4ELi2ELi4ENS5_IJNS4_1CILi1EEENSA_ILi4EEESB_EEEEENS5_IJNSA_ILi64EEENSA_ILi256EEESF_EEENS_6half_tENS5_IJlSB_lEEESI_SJ_NS4_8TiledMMAINS4_8MMA_AtomIJNS4_20SM100_MMA_F16BF16_SSISI_SI_fLi64ELi256ELNS4_4UMMA5MajorE0ELSO_0ELNSN_7ScaleInE0ELSP_0EEEEEENS4_6LayoutINS5_IJSB_SB_SB_EEENS5_IJNSA_ILi0EEESU_SU_EEEEENS5_IJNS4_10UnderscoreESX_SX_EEEEENS4_23SM90_TMA_LOAD_MULTICASTENS4_14ComposedLayoutINS4_7SwizzleILi3ELi4ELi3EEENS4_18smem_ptr_flag_bitsILi16EEENSS_INS5_IJNSA_ILi8EEESF_EEENS5_IJSF_SB_EEEEEEEvNS4_8identityENS4_13SM90_TMA_LOADES1A_vS1B_EENS_8epilogue10collective18CollectiveEpilogueINS1E_23Sm100TmaWarpSpecializedILi4ELi2ELi32ELb1ELb0EEEJSH_NS5_IJNSS_ISF_SB_EES1J_EEESI_SJ_SI_SJ_NS1E_6fusion15FusionCallbacksIS1I_NS1L_17LinearCombinationISI_fSI_fLNS_15FloatRoundStyleE2EEESH_S1K_JEEENS4_5SM1004TMEM4LOAD26SM100_TMEM_LOAD_16dp256b8xES1C_S1A_NS4_17SM75_U32x4_LDSM_NENS4_14SM90_TMA_STOREES1A_NS4_17SM90_U32x4_STSM_NENS4_39AutoVectorizingCopyWithAssumedAlignmentILi128EEEEEEvvEEEEvNT_6ParamsE --------------------------
	.section	.nv.shared._ZN7cutlass13device_kernelINS_4gemm6kernel13GemmUniversalIN4cute5tupleIJiiiiEEENS1_10collective13CollectiveMmaINS1_35MainloopSm100TmaUmmaWarpSpecializedILi4ELi2ELi4ENS5_IJNS4_1CILi1EEENSA_ILi4EEESB_EEEEENS5_IJNSA_ILi64EEENSA_ILi256EEESF_EEENS_6half_tENS5_IJlSB_lEEESI_SJ_NS4_8TiledMMAINS4_8MMA_AtomIJNS4_20SM100_MMA_F16BF16_SSISI_SI_fLi64ELi256ELNS4_4UMMA5MajorE0ELSO_0ELNSN_7ScaleInE0ELSP_0EEEEEENS4_6LayoutINS5_IJSB_SB_SB_EEENS5_IJNSA_ILi0EEESU_SU_EEEEENS5_IJNS4_10UnderscoreESX_SX_EEEEENS4_23SM90_TMA_LOAD_MULTICASTENS4_14ComposedLayoutINS4_7SwizzleILi3ELi4ELi3EEENS4_18smem_ptr_flag_bitsILi16EEENSS_INS5_IJNSA_ILi8EEESF_EEENS5_IJSF_SB_EEEEEEEvNS4_8identityENS4_13SM90_TMA_LOADES1A_vS1B_EENS_8epilogue10collective18CollectiveEpilogueINS1E_23Sm100TmaWarpSpecializedILi4ELi2ELi32ELb1ELb0EEEJSH_NS5_IJNSS_ISF_SB_EES1J_EEESI_SJ_SI_SJ_NS1E_6fusion15FusionCallbacksIS1I_NS1L_17LinearCombinationISI_fSI_fLNS_15FloatRoundStyleE2EEESH_S1K_JEEENS4_5SM1004TMEM4LOAD26SM100_TMEM_LOAD_16dp256b8xES1C_S1A_NS4_17SM75_U32x4_LDSM_NENS4_14SM90_TMA_STOREES1A_NS4_17SM90_U32x4_STSM_NENS4_39AutoVectorizingCopyWithAssumedAlignmentILi128EEEEEEvvEEEEvNT_6ParamsE,"aw",@nobits
	.sectionflags	@""
	.align	16
	.zero		1024


//--------------------- .nv.shared.reserved.0     --------------------------
	.section	.nv.shared.reserved.0,"aw",@nobits
	.weak		__nv_reservedSMEM_offset_0_alias
	.size		__nv_reservedSMEM_offset_0_alias, 0, 64
	.other		__nv_reservedSMEM_offset_0_alias,@"STO_CUDA_RESERVED_SHARED STV_DEFAULT"
__nv_reservedSMEM_offset_0_alias:
	.zero		0
.nv.shared.reserved.0:
	.zero		64
	.weak		__nv_reservedSMEM_tcgen05_partition
	.type		__nv_reservedSMEM_tcgen05_partition,@object
	.size		__nv_reservedSMEM_tcgen05_partition,(.L_0 - __nv_reservedSMEM_tcgen05_partition)
__nv_reservedSMEM_tcgen05_partition:
	.zero		32
.L_0:


//--------------------- .nv.global                --------------------------
	.section	.nv.global,"aw",@nobits
.nv.global:
	.type		_ZN40_INTERNAL_93e62474_4_k_cu_032b84ac_336474cute1_E,@object
	.size		_ZN40_INTERNAL_93e62474_4_k_cu_032b84ac_336474cute1_E,(_ZN40_INTERNAL_93e62474_4_k_cu_032b84ac_336474cuda3std3__45__cpo6cbeginE - _ZN40_INTERNAL_93e62474_4_k_cu_032b84ac_336474cute1_E)
_ZN40_INTERNAL_93e62474_4_k_cu_032b84ac_336474cute1_E:
	.zero		1
	.type		_ZN40_INTERNAL_93e62474_4_k_cu_032b84ac_336474cuda3std3__45__cpo6cbeginE,@object
	.size		_ZN40_INTERNAL_93e62474_4_k_cu_032b84ac_336474cuda3std3__45__cpo6cbeginE,(_ZN40_INTERNAL_93e62474_4_k_cu_032b84ac_336474cuda3std3__48in_placeE - _ZN40_INTERNAL_93e62474_4_k_cu_032b84ac_336474cuda3std3__45__cpo6cbeginE)
_ZN40_INTERNAL_93e62474_4_k_cu_032b84ac_336474cuda3std3__45__cpo6cbeginE:
	.zero		1
	.type		_ZN40_INTERNAL_93e62474_4_k_cu_032b84ac_336474cuda3std3__48in_placeE,@object
	.size		_ZN40_INTERNAL_93e62474_4_k_cu_032b84ac_336474cuda3std3__48in_placeE,(_ZN40_INTERNAL_93e62474_4_k_cu_032b84ac_336474cuda3std6ranges3__45__cpo9iter_moveE - _ZN40_INTERNAL_93e62474_4_k_cu_032b84ac_336474cuda3std3__48in_placeE)
_ZN40_INTERNAL_93e62474_4_k_cu_032b84ac_336474cuda3std3__48in_placeE:
	.zero		1
	.type		_ZN40_INTERNAL_93e62474_4_k_cu_032b84ac_336474cuda3std6ranges3__45__cpo9iter_moveE,@object
	.size		_ZN40_INTERNAL_93e62474_4_k_cu_032b84ac_336474cuda3std6ranges3__45__cpo9iter_moveE,(_ZN40_INTERNAL_93e62474_4_k_cu_032b84ac_336474cuda3std3__45__cpo5beginE - _ZN40_INTERNAL_93e62474_4_k_cu_032b84ac_336474cuda3std6ranges3__45__cpo9iter_moveE)
_ZN40_INTERNAL_93e62474_4_k_cu_032b84ac_336474cuda3std6ranges3__45__cpo9iter_moveE:
	.zero		1
	.type		_ZN40_INTERNAL_93e62474_4_k_cu_032b84ac_336474cuda3std3__45__cpo5beginE,@object
	.size		_ZN40_INTERNAL_93e62474_4_k_cu_032b84ac_336474cuda3std3__45__cpo5beginE,(_ZN40_INTERNAL_93e62474_4_k_cu_032b84ac_336474cuda3std3__442_GLOBAL__N__93e62474_4_k_cu_032b84ac_336476ignoreE - _ZN40_INTERNAL_93e62474_4_k_cu_032b84ac_336474cuda3std3__45__cpo5beginE)
_ZN40_INTERNAL_93e62474_4_k_cu_032b84ac_336474cuda3std3__45__cpo5beginE:
	.zero		1
	.type		_ZN40_INTERNAL_93e62474_4_k_cu_032b84ac_336474cuda3std3__442_GLOBAL__N__93e62474_4_k_cu_032b84ac_336476ignoreE,@object
	.size		_ZN40_INTERNAL_93e62474_4_k_cu_032b84ac_336474cuda3std3__442_GLOBAL__N__93e62474_4_k_cu_032b84ac_336476ignoreE,(_ZN40_INTERNAL_93e62474_4_k_cu_032b84ac_336474cute7productE - _ZN40_INTERNAL_93e62474_4_k_cu_032b84ac_336474cuda3std3__442_GLOBAL__N__93e62474_4_k_cu_032b84ac_336476ignoreE)
_ZN40_INTERNAL_93e62474_4_k_cu_032b84ac_336474cuda3std3__442_GLOBAL__N__93e62474_4_k_cu_032b84ac_336476ignoreE:
	.zero		1
	.type		_ZN40_INTERNAL_93e62474_4_k_cu_032b84ac_336474cute7productE,@object
	.size		_ZN40_INTERNAL_93e62474_4_k_cu_032b84ac_336474cute7productE,(_ZN40_INTERNAL_93e62474_4_k_cu_032b84ac_336474cuda3std3__45__cpo3endE - _ZN40_INTERNAL_93e62474_4_k_cu_032b84ac_336474cute7productE)
_ZN40_INTERNAL_93e62474_4_k_cu_032b84ac_336474cute7productE:
	.zero		1
	.type		_ZN40_INTERNAL_93e62474_4_k_cu_032b84ac_336474cuda3std3__45__cpo3endE,@object
	.size		_ZN40_INTERNAL_93e62474_4_k_cu_032b84ac_336474cuda3std3__45__cpo3endE,(_ZN40_INTERNAL_93e62474_4_k_cu_032b84ac_336474cuda3std3__419piecewise_constructE - _ZN40_INTERNAL_93e62474_4_k_cu_032b84ac_336474cuda3std3__45__cpo3endE)
_ZN40_INTERNAL_93e62474_4_k_cu_032b84ac_336474cuda3std3__45__cpo3endE:
	.zero		1
	.type		_ZN40_INTERNAL_93e62474_4_k_cu_032b84ac_336474cuda3std3__419piecewise_constructE,@object
	.size		_ZN40_INTERNAL_93e62474_4_k_cu_032b84ac_336474cuda3std3__419piecewise_constructE,(_ZN40_INTERNAL_93e62474_4_k_cu_032b84ac_336474cuda3std3__45__cpo4cendE - _ZN40_INTERNAL_93e62474_4_k_cu_032b84ac_336474cuda3std3__419piecewise_constructE)
_ZN40_INTERNAL_93e62474_4_k_cu_032b84ac_336474cuda3std3__419piecewise_constructE:
	.zero		1
	.type		_ZN40_INTERNAL_93e62474_4_k_cu_032b84ac_336474cuda3std3__45__cpo4cendE,@object
	.size		_ZN40_INTERNAL_93e62474_4_k_cu_032b84ac_336474cuda3std3__45__cpo4cendE,(_ZN40_INTERNAL_93e62474_4_k_cu_032b84ac_336474cuda3std6ranges3__45__cpo4swapE - _ZN40_INTERNAL_93e62474_4_k_cu_032b84ac_336474cuda3std3__45__cpo4cendE)
_ZN40_INTERNAL_93e62474_4_k_cu_032b84ac_336474cuda3std3__45__cpo4cendE:
	.zero		1
	.type		_ZN40_INTERNAL_93e62474_4_k_cu_032b84ac_336474cuda3std6ranges3__45__cpo4swapE,@object
	.size		_ZN40_INTERNAL_93e62474_4_k_cu_032b84ac_336474cuda3std6ranges3__45__cpo4swapE,(.L_10 - _ZN40_INTERNAL_93e62474_4_k_cu_032b84ac_336474cuda3std6ranges3__45__cpo4swapE)
_ZN40_INTERNAL_93e62474_4_k_cu_032b84ac_336474cuda3std6ranges3__45__cpo4swapE:
	.zero		1
.L_10:


//--------------------- .nv.constant0._ZN7cutlass13device_kernelINS_4gemm6kernel13GemmUniversalIN4cute5tupleIJiiiiEEENS1_10collective13CollectiveMmaINS1_35MainloopSm100TmaUmmaWarpSpecializedILi4ELi2ELi4ENS5_IJNS4_1CILi1EEENSA_ILi4EEESB_EEEEENS5_IJNSA_ILi64EEENSA_ILi256EEESF_EEENS_6half_tENS5_IJlSB_lEEESI_SJ_NS4_8TiledMMAINS4_8MMA_AtomIJNS4_20SM100_MMA_F16BF16_SSISI_SI_fLi64ELi256ELNS4_4UMMA5MajorE0ELSO_0ELNSN_7ScaleInE0ELSP_0EEEEEENS4_6LayoutINS5_IJSB_SB_SB_EEENS5_IJNSA_ILi0EEESU_SU_EEEEENS5_IJNS4_10UnderscoreESX_SX_EEEEENS4_23SM90_TMA_LOAD_MULTICASTENS4_14ComposedLayoutINS4_7SwizzleILi3ELi4ELi3EEENS4_18smem_ptr_flag_bitsILi16EEENSS_INS5_IJNSA_ILi8EEESF_EEENS5_IJSF_SB_EEEEEEEvNS4_8identityENS4_13SM90_TMA_LOADES1A_vS1B_EENS_8epilogue10collective18CollectiveEpilogueINS1E_23Sm100TmaWarpSpecializedILi4ELi2ELi32ELb1ELb0EEEJSH_NS5_IJNSS_ISF_SB_EES1J_EEESI_SJ_SI_SJ_NS1E_6fusion15FusionCallbacksIS1I_NS1L_17LinearCombinationISI_fSI_fLNS_15FloatRoundStyleE2EEESH_S1K_JEEENS4_5SM1004TMEM4LOAD26SM100_TMEM_LOAD_16dp256b8xES1C_S1A_NS4_17SM75_U32x4_LDSM_NENS4_14SM90_TMA_STOREES1A_NS4_17SM90_U32x4_STSM_NENS4_39AutoVectorizingCopyWithAssumedAlignmentILi128EEEEEEvvEEEEvNT_6ParamsE --------------------------
	.section	.nv.constant0._ZN7cutlass13device_kernelINS_4gemm6kernel13GemmUniversalIN4cute5tupleIJiiiiEEENS1_10collective13CollectiveMmaINS1_35MainloopSm100TmaUmmaWarpSpecializedILi4ELi2ELi4ENS5_IJNS4_1CILi1EEENSA_ILi4EEESB_EEEEENS5_IJNSA_ILi64EEENSA_ILi256EEESF_EEENS_6half_tENS5_IJlSB_lEEESI_SJ_NS4_8TiledMMAINS4_8MMA_AtomIJNS4_20SM100_MMA_F16BF16_SSISI_SI_fLi64ELi256ELNS4_4UMMA5MajorE0ELSO_0ELNSN_7ScaleInE0ELSP_0EEEEEENS4_6LayoutINS5_IJSB_SB_SB_EEENS5_IJNSA_ILi0EEESU_SU_EEEEENS5_IJNS4_10UnderscoreESX_SX_EEEEENS4_23SM90_TMA_LOAD_MULTICASTENS4_14ComposedLayoutINS4_7SwizzleILi3ELi4ELi3EEENS4_18smem_ptr_flag_bitsILi16EEENSS_INS5_IJNSA_ILi8EEESF_EEENS5_IJSF_SB_EEEEEEEvNS4_8identityENS4_13SM90_TMA_LOADES1A_vS1B_EENS_8epilogue10collective18CollectiveEpilogueINS1E_23Sm100TmaWarpSpecializedILi4ELi2ELi32ELb1ELb0EEEJSH_NS5_IJNSS_ISF_SB_EES1J_EEESI_SJ_SI_SJ_NS1E_6fusion15FusionCallbacksIS1I_NS1L_17LinearCombinationISI_fSI_fLNS_15FloatRoundStyleE2EEESH_S1K_JEEENS4_5SM1004TMEM4LOAD26SM100_TMEM_LOAD_16dp256b8xES1C_S1A_NS4_17SM75_U32x4_LDSM_NENS4_14SM90_TMA_STOREES1A_NS4_17SM90_U32x4_STSM_NENS4_39AutoVectorizingCopyWithAssumedAlignmentILi128EEEEEEvvEEEEvNT_6ParamsE,"a",@progbits
	.sectionflags	@""
	.align	4
.nv.constant0._ZN7cutlass13device_kernelINS_4gemm6kernel13GemmUniversalIN4cute5tupleIJiiiiEEENS1_10collective13CollectiveMmaINS1_35MainloopSm100TmaUmmaWarpSpecializedILi4ELi2ELi4ENS5_IJNS4_1CILi1EEENSA_ILi4EEESB_EEEEENS5_IJNSA_ILi64EEENSA_ILi256EEESF_EEENS_6half_tENS5_IJlSB_lEEESI_SJ_NS4_8TiledMMAINS4_8MMA_AtomIJNS4_20SM100_MMA_F16BF16_SSISI_SI_fLi64ELi256ELNS4_4UMMA5MajorE0ELSO_0ELNSN_7ScaleInE0ELSP_0EEEEEENS4_6LayoutINS5_IJSB_SB_SB_EEENS5_IJNSA_ILi0EEESU_SU_EEEEENS5_IJNS4_10UnderscoreESX_SX_EEEEENS4_23SM90_TMA_LOAD_MULTICASTENS4_14ComposedLayoutINS4_7SwizzleILi3ELi4ELi3EEENS4_18smem_ptr_flag_bitsILi16EEENSS_INS5_IJNSA_ILi8EEESF_EEENS5_IJSF_SB_EEEEEEEvNS4_8identityENS4_13SM90_TMA_LOADES1A_vS1B_EENS_8epilogue10collective18CollectiveEpilogueINS1E_23Sm100TmaWarpSpecializedILi4ELi2ELi32ELb1ELb0EEEJSH_NS5_IJNSS_ISF_SB_EES1J_EEESI_SJ_SI_SJ_NS1E_6fusion15FusionCallbacksIS1I_NS1L_17LinearCombinationISI_fSI_fLNS_15FloatRoundStyleE2EEESH_S1K_JEEENS4_5SM1004TMEM4LOAD26SM100_TMEM_LOAD_16dp256b8xES1C_S1A_NS4_17SM75_U32x4_LDSM_NENS4_14SM90_TMA_STOREES1A_NS4_17SM90_U32x4_STSM_NENS4_39AutoVectorizingCopyWithAssumedAlignmentILi128EEEEEEvvEEEEvNT_6ParamsE:
	.zero		2944


//--------------------- SYMBOLS --------------------------

	.type		.nv.reservedSmem.offset0,@object
	.size		.nv.reservedSmem.offset0,0x4
	.type		.nv.reservedSmem.cap,@object
	.size		.nv.reservedSmem.cap,0x4
	.type		__assertfail,@function
